	.headerflags	@"EF_CUDA_TEXMODE_UNIFIED EF_CUDA_64BIT_ADDRESS EF_CUDA_SM86 EF_CUDA_VIRTUAL_SM(EF_CUDA_SM86)"
	.elftype	@"ET_EXEC"


//--------------------- .nv.info                  --------------------------
	.section	.nv.info,"",@"SHT_CUDA_INFO"
	.align	4


	//----- nvinfo : EIATTR_REGCOUNT
	.align		4
        /*0000*/ 	.byte	0x04, 0x2f
        /*0002*/ 	.short	(.L_1 - .L_0)
	.align		4
.L_0:
        /*0004*/ 	.word	index@(triton_mm)
        /*0008*/ 	.word	0x000000fa


	//----- nvinfo : EIATTR_MAX_STACK_SIZE
	.align		4
.L_1:
        /*000c*/ 	.byte	0x04, 0x23
        /*000e*/ 	.short	(.L_3 - .L_2)
	.align		4
.L_2:
        /*0010*/ 	.word	index@(triton_mm)
        /*0014*/ 	.word	0x00000000


	//----- nvinfo : EIATTR_MIN_STACK_SIZE
	.align		4
.L_3:
        /*0018*/ 	.byte	0x04, 0x12
        /*001a*/ 	.short	(.L_5 - .L_4)
	.align		4
.L_4:
        /*001c*/ 	.word	index@(triton_mm)
        /*0020*/ 	.word	0x00000000


	//----- nvinfo : EIATTR_FRAME_SIZE
	.align		4
.L_5:
        /*0024*/ 	.byte	0x04, 0x11
        /*0026*/ 	.short	(.L_7 - .L_6)
	.align		4
.L_6:
        /*0028*/ 	.word	index@(triton_mm)
        /*002c*/ 	.word	0x00000000
.L_7:


//--------------------- .nv.info.triton_mm        --------------------------
	.section	.nv.info.triton_mm,"",@"SHT_CUDA_INFO"
	.align	4


	//----- nvinfo : EIATTR_CUDA_API_VERSION
	.align		4
        /*0000*/ 	.byte	0x04, 0x37
        /*0002*/ 	.short	(.L_9 - .L_8)
.L_8:
        /*0004*/ 	.word	0x0000007b


	//----- nvinfo : EIATTR_SW2861232_WAR
	.align		4
.L_9:
        /*0008*/ 	.byte	0x01, 0x35
	.zero		2


	//----- nvinfo : EIATTR_PARAM_CBANK
	.align		4
        /*000c*/ 	.byte	0x04, 0x0a
        /*000e*/ 	.short	(.L_11 - .L_10)
	.align		4
.L_10:
        /*0010*/ 	.word	index@(.nv.constant0.triton_mm)
        /*0014*/ 	.short	0x0160
        /*0016*/ 	.short	0x001c


	//----- nvinfo : EIATTR_CBANK_PARAM_SIZE
	.align		4
.L_11:
        /*0018*/ 	.byte	0x03, 0x19
        /*001a*/ 	.short	0x001c


	//----- nvinfo : EIATTR_KPARAM_INFO
	.align		4
        /*001c*/ 	.byte	0x04, 0x17
        /*001e*/ 	.short	(.L_13 - .L_12)
.L_12:
        /*0020*/ 	.word	0x00000000
        /*0024*/ 	.short	0x0003
        /*0026*/ 	.short	0x0018
        /*0028*/ 	.byte	0x00, 0xf0, 0x11, 0x00


	//----- nvinfo : EIATTR_KPARAM_INFO
	.align		4
.L_13:
        /*002c*/ 	.byte	0x04, 0x17
        /*002e*/ 	.short	(.L_15 - .L_14)
.L_14:
        /*0030*/ 	.word	0x00000000
        /*0034*/ 	.short	0x0002
        /*0036*/ 	.short	0x0010
        /*0038*/ 	.byte	0x00, 0xf0, 0x21, 0x00


	//----- nvinfo : EIATTR_KPARAM_INFO
	.align		4
.L_15:
        /*003c*/ 	.byte	0x04, 0x17
        /*003e*/ 	.short	(.L_17 - .L_16)
.L_16:
        /*0040*/ 	.word	0x00000000
        /*0044*/ 	.short	0x0001
        /*0046*/ 	.short	0x0008
        /*0048*/ 	.byte	0x00, 0xf0, 0x21, 0x00


	//----- nvinfo : EIATTR_KPARAM_INFO
	.align		4
.L_17:
        /*004c*/ 	.byte	0x04, 0x17
        /*004e*/ 	.short	(.L_19 - .L_18)
.L_18:
        /*0050*/ 	.word	0x00000000
        /*0054*/ 	.short	0x0000
        /*0056*/ 	.short	0x0000
        /*0058*/ 	.byte	0x00, 0xf0, 0x21, 0x00


	//----- nvinfo : EIATTR_MAXREG_COUNT
	.align		4
.L_19:
        /*005c*/ 	.byte	0x03, 0x1b
        /*005e*/ 	.short	0x00ff


	//----- nvinfo : EIATTR_EXIT_INSTR_OFFSETS
	.align		4
        /*0060*/ 	.byte	0x04, 0x1c
        /*0062*/ 	.short	(.L_21 - .L_20)


	//   ....[0]....
.L_20:
        /*0064*/ 	.word	0x00000030


	//   ....[1]....
        /*0068*/ 	.word	0x00015020


	//   ....[2]....
        /*006c*/ 	.word	0x00015070


	//----- nvinfo : EIATTR_MAX_THREADS
	.align		4
.L_21:
        /*0070*/ 	.byte	0x04, 0x05
        /*0072*/ 	.short	(.L_23 - .L_22)
.L_22:
        /*0074*/ 	.word	0x00000080
        /*0078*/ 	.word	0x00000001
        /*007c*/ 	.word	0x00000001
.L_23:


//--------------------- .nv.rel.action            --------------------------
	.section	.nv.rel.action,"",@"SHT_CUDA_RELOCINFO"
	.align	8
	.sectionentsize	8
        /*0000*/ 	.byte	0x73, 0x00, 0x00, 0x00, 0x00, 0x00, 0x00, 0x00, 0x00, 0x00, 0x00, 0x11, 0x25, 0x00, 0x05, 0x36


//--------------------- .nv.constant0.triton_mm   --------------------------
	.section	.nv.constant0.triton_mm,"a",@progbits
	.align	4
.nv.constant0.triton_mm:
	.zero		380


//--------------------- .text.triton_mm           --------------------------
	.section	.text.triton_mm,"ax",@progbits
	.sectionflags	@"SHF_BARRIERS=1"
	.sectioninfo	@"SHI_REGISTERS=250"
	.align	128
        .global         triton_mm
        .type           triton_mm,@function
        .size           triton_mm,(.L_x_3 - triton_mm)
        .other          triton_mm,@"STO_CUDA_ENTRY STV_DEFAULT"
triton_mm:
.text.triton_mm:
[----:B------:R-:W-:-:S02]  /*0000*/  MOV R1, c[0x0][0x28] ;  /* 0x00000a0000017a02 */ /* 0x000fc40000000f00 */
[----:B------:R-:W-:-:S04]  /*0010*/  MOV R0, c[0x0][0x178] ;  /* 0x00005e0000007a02 */ /* 0x000fc80000000f00 */
[----:B------:R-:W-:-:S13]  /*0020*/  LOP3.LUT P0, RZ, R0, 0xffffff, RZ, 0xc0, !PT ;  /* 0x00ffffff00ff7812 */ /* 0x000fda000780c0ff */
[----:B------:R-:W-:Y:S05]  /*0030*/  @!P0 EXIT ;  /* 0x000000000000894d */ /* 0x000fea0003800000 */
[----:B------:R-:W1:Y:S01]  /*0040*/  S2R R9, SR_CTAID.X ;  /* 0x0000000000097919 */ /* 0x000e620000002500 */
[----:B------:R-:W-:Y:S01]  /*0050*/  IADD3 R0, R0, 0x3f, RZ ;  /* 0x0000003f00007810 */ /* 0x000fe20007ffe0ff */
[----:B------:R-:W-:Y:S01]  /*0060*/  ULDC.64 UR8, c[0x0][0x118] ;  /* 0x0000460000087ab9 */ /* 0x000fe20000000a00 */
[----:B------:R-:W-:Y:S01]  /*0070*/  IABS R36, c[0x0][0x178] ;  /* 0x00005e0000247a13 */ /* 0x000fe20000000000 */
[----:B------:R-:W2:Y:S01]  /*0080*/  S2R R44, SR_TID.X ;  /* 0x00000000002c7919 */ /* 0x000ea20000002100 */
[----:B------:R-:W-:Y:S01]  /*0090*/  SHF.R.S32.HI R3, RZ, 0x1f, R0 ;  /* 0x0000001fff037819 */ /* 0x000fe20000011400 */
[----:B------:R-:W-:Y:S01]  /*00a0*/  CS2R R88, SRZ ;  /* 0x0000000000587805 */ /* 0x000fe2000001ff00 */
[----:B------:R-:W-:Y:S01]  /*00b0*/  MOV R43, 0x4 ;  /* 0x00000004002b7802 */ /* 0x000fe20000000f00 */
[----:B------:R-:W-:Y:S01]  /*00c0*/  CS2R R90, SRZ ;  /* 0x00000000005a7805 */ /* 0x000fe2000001ff00 */
[----:B------:R-:W-:Y:S01]  /*00d0*/  LEA.HI R3, R3, R0, RZ, 0x6 ;  /* 0x0000000003037211 */ /* 0x000fe200078f30ff */
[----:B------:R-:W-:Y:S01]  /*00e0*/  CS2R R92, SRZ ;  /* 0x00000000005c7805 */ /* 0x000fe2000001ff00 */
[----:B------:R-:W-:Y:S01]  /*00f0*/  MOV R144, 0x3 ;  /* 0x0000000300907802 */ /* 0x000fe20000000f00 */
[----:B------:R-:W-:Y:S01]  /*0100*/  CS2R R94, SRZ ;  /* 0x00000000005e7805 */ /* 0x000fe2000001ff00 */
[----:B------:R-:W-:Y:S01]  /*0110*/  MOV R143, 0xffffff80 ;  /* 0xffffff80008f7802 */ /* 0x000fe20000000f00 */
[----:B------:R-:W-:Y:S01]  /*0120*/  CS2R R96, SRZ ;  /* 0x0000000000607805 */ /* 0x000fe2000001ff00 */
        /* <DEDUP_REMOVED lines=9> */
[----:B-1----:R-:W-:Y:S01]  /*01c0*/  SHF.R.S32.HI R2, RZ, 0x1f, R9 ;  /* 0x0000001fff027819 */ /* 0x002fe20000011409 */
[----:B------:R-:W-:Y:S01]  /*01d0*/  UMOV UR4, URZ ;  /* 0x0000003f00047c82 */ /* 0x000fe20008000000 */
[----:B------:R-:W-:Y:S01]  /*01e0*/  ISETP.GE.AND P1, PT, R9, RZ, PT ;  /* 0x000000ff0900720c */ /* 0x000fe20003f26270 */
[----:B------:R-:W-:Y:S01]  /*01f0*/  UMOV UR6, URZ ;  /* 0x0000003f00067c82 */ /* 0x000fe20008000000 */
[----:B------:R-:W-:Y:S01]  /*0200*/  LEA.HI R4, R2, R9, RZ, 0x5 ;  /* 0x0000000902047211 */ /* 0x000fe200078f28ff */
[----:B------:R-:W-:Y:S01]  /*0210*/  UMOV UR7, URZ ;  /* 0x0000003f00077c82 */ /* 0x000fe20008000000 */
[----:B--2---:R-:W-:Y:S01]  /*0220*/  SHF.R.U32.HI R30, RZ, 0x4, R44 ;  /* 0x00000004ff1e7819 */ /* 0x004fe2000001162c */
[----:B------:R-:W-:Y:S01]  /*0230*/  UMOV UR5, URZ ;  /* 0x0000003f00057c82 */ /* 0x000fe20008000000 */
[----:B------:R-:W-:-:S02]  /*0240*/  SHF.R.S32.HI R2, RZ, 0x5, R4 ;  /* 0x00000005ff027819 */ /* 0x000fc40000011404 */
[----:B------:R-:W-:Y:S02]  /*0250*/  LOP3.LUT R4, R4, 0xffffffe0, RZ, 0xc0, !PT ;  /* 0xffffffe004047812 */ /* 0x000fe400078ec0ff */
[----:B------:R-:W-:Y:S02]  /*0260*/  SHF.L.U32 R0, R2, 0x3, RZ ;  /* 0x0000000302007819 */ /* 0x000fe400000006ff */
[----:B------:R-:W-:Y:S02]  /*0270*/  IADD3 R4, -R4, R9, RZ ;  /* 0x0000000904047210 */ /* 0x000fe40007ffe1ff */
[----:B------:R-:W-:Y:S02]  /*0280*/  LEA.HI.SX32 R3, R3, -R0, 0x1a ;  /* 0x8000000003037211 */ /* 0x000fe400078fd2ff */
[----:B------:R-:W-:Y:S02]  /*0290*/  SHF.L.U32 R146, R44, 0x2, RZ ;  /* 0x000000022c927819 */ /* 0x000fe400000006ff */
[----:B------:R-:W-:-:S02]  /*02a0*/  IMNMX R5, R3, 0x8, PT ;  /* 0x0000000803057817 */ /* 0x000fc40003800200 */
[----:B------:R-:W-:Y:S02]  /*02b0*/  SHF.L.U32 R145, R44, 0x5, RZ ;  /* 0x000000052c917819 */ /* 0x000fe400000006ff */
[----:B------:R-:W-:Y:S02]  /*02c0*/  IABS R11, R5 ;  /* 0x00000005000b7213 */ /* 0x000fe40000000000 */
[----:B------:R-:W-:Y:S02]  /*02d0*/  LOP3.LUT R145, R145, 0x3e00, RZ, 0xc0, !PT ;  /* 0x00003e0091917812 */ /* 0x000fe400078ec0ff */
[----:B------:R-:W1:Y:S08]  /*02e0*/  I2F.RP R6, R11 ;  /* 0x0000000b00067306 */ /* 0x000e700000209400 */
[----:B-1----:R-:W1:Y:S02]  /*02f0*/  MUFU.RCP R6, R6 ;  /* 0x0000000600067308 */ /* 0x002e640000001000 */
[----:B-1----:R-:W-:-:S02]  /*0300*/  IADD3 R2, R6, 0xffffffe, RZ ;  /* 0x0ffffffe06027810 */ /* 0x002fc40007ffe0ff */
[----:B------:R-:W-:-:S04]  /*0310*/  IABS R6, R9 ;  /* 0x0000000900067213 */ /* 0x000fc80000000000 */
[----:B------:R1:W2:Y:S02]  /*0320*/  F2I.FTZ.U32.TRUNC.NTZ R3, R2 ;  /* 0x0000000200037305 */ /* 0x0002a4000021f000 */
[----:B-1----:R-:W-:Y:S02]  /*0330*/  MOV R2, RZ ;  /* 0x000000ff00027202 */ /* 0x002fe40000000f00 */
[----:B--2---:R-:W-:-:S05]  /*0340*/  IADD3 R8, RZ, -R3, RZ ;  /* 0x80000003ff087210 */ /* 0x004fca0007ffe0ff */
[----:B------:R-:W-:Y:S01]  /*0350*/  IMAD R7, R8, R11, RZ ;  /* 0x0000000b08077224 */ /* 0x000fe200078e02ff */
[----:B------:R-:W-:-:S03]  /*0360*/  IABS R8, R5 ;  /* 0x0000000500087213 */ /* 0x000fc60000000000 */
[----:B------:R-:W-:Y:S01]  /*0370*/  IMAD.HI.U32 R3, R3, R7, R2 ;  /* 0x0000000703037227 */ /* 0x000fe200078e0002 */
[----:B------:R-:W-:Y:S01]  /*0380*/  IADD3 R13, RZ, -R8, RZ ;  /* 0x80000008ff0d7210 */ /* 0x000fe20007ffe0ff */
[----:B------:R-:W1:Y:S01]  /*0390*/  I2F.RP R7, R36 ;  /* 0x0000002400077306 */ /* 0x000e620000209400 */
[----:B------:R-:W-:Y:S02]  /*03a0*/  IABS R8, R4 ;  /* 0x0000000400087213 */ /* 0x000fe40000000000 */
[----:B------:R-:W-:Y:S01]  /*03b0*/  LOP3.LUT R4, R4, R5, RZ, 0x3c, !PT ;  /* 0x0000000504047212 */ /* 0x000fe200078e3cff */
[----:B------:R-:W-:-:S03]  /*03c0*/  IMAD.HI.U32 R2, R3, R6, RZ ;  /* 0x0000000603027227 */ /* 0x000fc600078e00ff */
[----:B------:R-:W-:Y:S01]  /*03d0*/  ISETP.GE.AND P3, PT, R4, RZ, PT ;  /* 0x000000ff0400720c */ /* 0x000fe20003f66270 */
[----:B------:R-:W-:Y:S02]  /*03e0*/  IMAD R2, R2, R13, R6 ;  /* 0x0000000d02027224 */ /* 0x000fe400078e0206 */
[----:B------:R-:W-:-:S03]  /*03f0*/  IMAD.HI.U32 R6, R3, R8, RZ ;  /* 0x0000000803067227 */ /* 0x000fc600078e00ff */
[C---:B------:R-:W-:Y:S01]  /*0400*/  ISETP.GT.U32.AND P0, PT, R11.reuse, R2, PT ;  /* 0x000000020b00720c */ /* 0x040fe20003f04070 */
[----:B------:R-:W-:Y:S01]  /*0410*/  IMAD R8, R6, R13, R8 ;  /* 0x0000000d06087224 */ /* 0x000fe200078e0208 */
[----:B-1----:R-:W1:Y:S04]  /*0420*/  MUFU.RCP R7, R7 ;  /* 0x0000000700077308 */ /* 0x002e680000001000 */
[----:B------:R-:W-:-:S07]  /*0430*/  ISETP.GT.U32.AND P2, PT, R11, R8, PT ;  /* 0x000000080b00720c */ /* 0x000fce0003f44070 */
[----:B------:R-:W-:-:S04]  /*0440*/  @!P0 IADD3 R2, R2, -R11, RZ ;  /* 0x8000000b02028210 */ /* 0x000fc80007ffe0ff */
[----:B------:R-:W-:Y:S02]  /*0450*/  ISETP.GT.U32.AND P0, PT, R11, R2, PT ;  /* 0x000000020b00720c */ /* 0x000fe40003f04070 */
[----:B-1----:R-:W-:Y:S02]  /*0460*/  IADD3 R3, R7, 0xffffffe, RZ ;  /* 0x0ffffffe07037810 */ /* 0x002fe40007ffe0ff */
[----:B------:R-:W-:Y:S02]  /*0470*/  LOP3.LUT R7, RZ, R5, RZ, 0x33, !PT ;  /* 0x00000005ff077212 */ /* 0x000fe400078e33ff */
[----:B------:R-:W-:Y:S02]  /*0480*/  @!P2 IADD3 R8, R8, -R11, RZ ;  /* 0x8000000b0808a210 */ /* 0x000fe40007ffe0ff */
[----:B------:R-:W1:Y:S01]  /*0490*/  F2I.FTZ.U32.TRUNC.NTZ R3, R3 ;  /* 0x0000000300037305 */ /* 0x000e62000021f000 */
[----:B------:R-:W-:-:S04]  /*04a0*/  @!P2 IADD3 R6, R6, 0x1, RZ ;  /* 0x000000010606a810 */ /* 0x000fc80007ffe0ff */
[-C--:B------:R-:W-:Y:S02]  /*04b0*/  @!P0 IADD3 R2, R2, -R11.reuse, RZ ;  /* 0x8000000b02028210 */ /* 0x080fe40007ffe0ff */
[----:B------:R-:W-:Y:S02]  /*04c0*/  ISETP.NE.AND P0, PT, R5, RZ, PT ;  /* 0x000000ff0500720c */ /* 0x000fe40003f05270 */
[----:B------:R-:W-:Y:S02]  /*04d0*/  @!P1 IADD3 R2, -R2, RZ, RZ ;  /* 0x000000ff02029210 */ /* 0x000fe40007ffe1ff */
[----:B------:R-:W-:Y:S02]  /*04e0*/  ISETP.GE.U32.AND P1, PT, R8, R11, PT ;  /* 0x0000000b0800720c */ /* 0x000fe40003f26070 */
[----:B------:R-:W-:Y:S02]  /*04f0*/  SEL R5, R7, R2, !P0 ;  /* 0x0000000207057207 */ /* 0x000fe40004000000 */
[----:B------:R-:W-:-:S02]  /*0500*/  SHF.R.U32.HI R2, RZ, 0x5, R44 ;  /* 0x00000005ff027819 */ /* 0x000fc4000001162c */
[----:B------:R-:W-:Y:S02]  /*0510*/  IADD3 R0, R0, R5, RZ ;  /* 0x0000000500007210 */ /* 0x000fe40007ffe0ff */
[----:B------:R-:W-:Y:S02]  /*0520*/  SGXT.U32 R5, R2, 0x2 ;  /* 0x000000020205781a */ /* 0x000fe40000000000 */
[----:B------:R-:W-:Y:S02]  /*0530*/  SHF.L.U32 R0, R0, 0x6, RZ ;  /* 0x0000000600007819 */ /* 0x000fe400000006ff */
[----:B-1----:R-:W-:Y:S02]  /*0540*/  IADD3 R9, RZ, -R3, RZ ;  /* 0x80000003ff097210 */ /* 0x002fe40007ffe0ff */
[C---:B------:R-:W-:Y:S02]  /*0550*/  LOP3.LUT R10, R0.reuse, R5, RZ, 0xfc, !PT ;  /* 0x00000005000a7212 */ /* 0x040fe400078efcff */
[----:B------:R-:W-:Y:S01]  /*0560*/  MOV R2, RZ ;  /* 0x000000ff00027202 */ /* 0x000fe20000000f00 */
[----:B------:R-:W-:Y:S01]  /*0570*/  IMAD R9, R9, R36, RZ ;  /* 0x0000002409097224 */ /* 0x000fe200078e02ff */
[----:B------:R-:W-:-:S02]  /*0580*/  LOP3.LUT R12, R0, 0x4, R5, 0xfe, !PT ;  /* 0x00000004000c7812 */ /* 0x000fc400078efe05 */
[----:B------:R-:W-:Y:S01]  /*0590*/  IABS R4, R10 ;  /* 0x0000000a00047213 */ /* 0x000fe20000000000 */
[----:B------:R-:W-:Y:S01]  /*05a0*/  IMAD.HI.U32 R2, R3, R9, R2 ;  /* 0x0000000903027227 */ /* 0x000fe200078e0002 */
[----:B------:R-:W-:Y:S02]  /*05b0*/  @P1 IADD3 R6, R6, 0x1, RZ ;  /* 0x0000000106061810 */ /* 0x000fe40007ffe0ff */
[----:B------:R-:W-:Y:S02]  /*05c0*/  LOP3.LUT R14, R0, 0x8, R5, 0xfe, !PT ;  /* 0x00000008000e7812 */ /* 0x000fe400078efe05 */
[----:B------:R-:W-:Y:S02]  /*05d0*/  IABS R11, R12 ;  /* 0x0000000c000b7213 */ /* 0x000fe40000000000 */
[----:B------:R-:W-:Y:S02]  /*05e0*/  MOV R9, R4 ;  /* 0x0000000400097202 */ /* 0x000fe40000000f00 */
[----:B------:R-:W-:Y:S01]  /*05f0*/  @!P3 IADD3 R6, -R6, RZ, RZ ;  /* 0x000000ff0606b210 */ /* 0x000fe20007ffe1ff */
[----:B------:R-:W-:Y:S01]  /*0600*/  IMAD.HI.U32 R4, R2, R11, RZ ;  /* 0x0000000b02047227 */ /* 0x000fe200078e00ff */
[----:B------:R-:W-:-:S02]  /*0610*/  IABS R8, R14 ;  /* 0x0000000e00087213 */ /* 0x000fc40000000000 */
[----:B------:R-:W-:Y:S01]  /*0620*/  SEL R18, R7, R6, !P0 ;  /* 0x0000000607127207 */ /* 0x000fe20004000000 */
[----:B------:R-:W-:Y:S01]  /*0630*/  IMAD.HI.U32 R3, R2, R9, RZ ;  /* 0x0000000902037227 */ /* 0x000fe200078e00ff */
[----:B------:R-:W-:Y:S02]  /*0640*/  MOV R7, R8 ;  /* 0x0000000800077202 */ /* 0x000fe40000000f00 */
[----:B------:R-:W-:Y:S02]  /*0650*/  IADD3 R6, -R4, RZ, RZ ;  /* 0x000000ff04067210 */ /* 0x000fe40007ffe1ff */
[----:B------:R-:W-:Y:S01]  /*0660*/  IADD3 R3, -R3, RZ, RZ ;  /* 0x000000ff03037210 */ /* 0x000fe20007ffe1ff */
[----:B------:R-:W-:Y:S01]  /*0670*/  IMAD.HI.U32 R4, R2, R7, RZ ;  /* 0x0000000702047227 */ /* 0x000fe200078e00ff */
[C-C-:B------:R-:W-:Y:S02]  /*0680*/  LOP3.LUT R16, R0.reuse, 0xc, R5.reuse, 0xfe, !PT ;  /* 0x0000000c00107812 */ /* 0x140fe400078efe05 */
[----:B------:R-:W-:Y:S01]  /*0690*/  LOP3.LUT R17, R0, 0x10, R5, 0xfe, !PT ;  /* 0x0000001000117812 */ /* 0x000fe200078efe05 */
[----:B------:R-:W-:Y:S01]  /*06a0*/  IMAD R3, R36, R3, R9 ;  /* 0x0000000324037224 */ /* 0x000fe200078e0209 */
[----:B------:R-:W-:Y:S01]  /*06b0*/  IADD3 R4, -R4, RZ, RZ ;  /* 0x000000ff04047210 */ /* 0x000fe20007ffe1ff */
[----:B------:R-:W-:Y:S01]  /*06c0*/  IMAD R6, R36, R6, R11 ;  /* 0x0000000624067224 */ /* 0x000fe200078e020b */
[----:B------:R-:W-:-:S02]  /*06d0*/  IABS R9, R16 ;  /* 0x0000001000097213 */ /* 0x000fc40000000000 */
[----:B------:R-:W-:Y:S01]  /*06e0*/  IABS R11, R17 ;  /* 0x00000011000b7213 */ /* 0x000fe20000000000 */
[----:B------:R-:W-:Y:S01]  /*06f0*/  IMAD R7, R36, R4, R7 ;  /* 0x0000000424077224 */ /* 0x000fe200078e0207 */
[----:B------:R-:W-:Y:S01]  /*0700*/  ISETP.GE.AND P3, PT, R10, RZ, PT ;  /* 0x000000ff0a00720c */ /* 0x000fe20003f66270 */
[----:B------:R-:W-:Y:S01]  /*0710*/  IMAD.HI.U32 R4, R2, R9, RZ ;  /* 0x0000000902047227 */ /* 0x000fe200078e00ff */
[----:B------:R-:W-:Y:S02]  /*0720*/  ISETP.GE.AND P2, PT, R12, RZ, PT ;  /* 0x000000ff0c00720c */ /* 0x000fe40003f46270 */
[----:B------:R-:W-:Y:S01]  /*0730*/  ISETP.GT.U32.AND P6, PT, R36, R7, PT ;  /* 0x000000072400720c */ /* 0x000fe20003fc4070 */
[----:B------:R-:W-:Y:S01]  /*0740*/  IMAD.HI.U32 R8, R2, R11, RZ ;  /* 0x0000000b02087227 */ /* 0x000fe200078e00ff */
[----:B------:R-:W-:Y:S02]  /*0750*/  IADD3 R10, -R4, RZ, RZ ;  /* 0x000000ff040a7210 */ /* 0x000fe40007ffe1ff */
[----:B------:R-:W-:-:S02]  /*0760*/  ISETP.GT.U32.AND P0, PT, R36, R3, PT ;  /* 0x000000032400720c */ /* 0x000fc40003f04070 */
[----:B------:R-:W-:Y:S01]  /*0770*/  IADD3 R12, -R8, RZ, RZ ;  /* 0x000000ff080c7210 */ /* 0x000fe20007ffe1ff */
[C---:B------:R-:W-:Y:S01]  /*0780*/  IMAD R8, R36.reuse, R10, R9 ;  /* 0x0000000a24087224 */ /* 0x040fe200078e0209 */
[----:B------:R-:W-:Y:S02]  /*0790*/  ISETP.GT.U32.AND P4, PT, R36, R6, PT ;  /* 0x000000062400720c */ /* 0x000fe40003f84070 */
[----:B------:R-:W-:Y:S01]  /*07a0*/  LOP3.LUT R20, R0, 0x18, R5, 0xfe, !PT ;  /* 0x0000001800147812 */ /* 0x000fe200078efe05 */
[C---:B------:R-:W-:Y:S01]  /*07b0*/  IMAD R9, R36.reuse, R12, R11 ;  /* 0x0000000c24097224 */ /* 0x040fe200078e020b */
[----:B------:R-:W-:Y:S02]  /*07c0*/  ISETP.GT.U32.AND P5, PT, R36, R8, PT ;  /* 0x000000082400720c */ /* 0x000fe40003fa4070 */
[----:B------:R-:W-:Y:S02]  /*07d0*/  IABS R15, R20 ;  /* 0x00000014000f7213 */ /* 0x000fe40000000000 */
[----:B------:R-:W-:-:S02]  /*07e0*/  LOP3.LUT R19, R0, 0x14, R5, 0xfe, !PT ;  /* 0x0000001400137812 */ /* 0x000fc400078efe05 */
[-C--:B------:R-:W-:Y:S01]  /*07f0*/  @!P6 IADD3 R7, R7, -R36.reuse, RZ ;  /* 0x800000240707e210 */ /* 0x080fe20007ffe0ff */
[----:B------:R-:W-:Y:S01]  /*0800*/  IMAD.HI.U32 R10, R2, R15, RZ ;  /* 0x0000000f020a7227 */ /* 0x000fe200078e00ff */
[-C--:B------:R-:W-:Y:S02]  /*0810*/  @!P0 IADD3 R3, R3, -R36.reuse, RZ ;  /* 0x8000002403038210 */ /* 0x080fe40007ffe0ff */
[----:B------:R-:W-:Y:S02]  /*0820*/  IABS R13, R19 ;  /* 0x00000013000d7213 */ /* 0x000fe40000000000 */
[-C--:B------:R-:W-:Y:S02]  /*0830*/  @!P4 IADD3 R6, R6, -R36.reuse, RZ ;  /* 0x800000240606c210 */ /* 0x080fe40007ffe0ff */
[----:B------:R-:W-:Y:S01]  /*0840*/  @!P5 IADD3 R8, R8, -R36, RZ ;  /* 0x800000240808d210 */ /* 0x000fe20007ffe0ff */
[----:B------:R-:W-:Y:S01]  /*0850*/  IMAD.HI.U32 R4, R2, R13, RZ ;  /* 0x0000000d02047227 */ /* 0x000fe200078e00ff */
[----:B------:R-:W-:-:S02]  /*0860*/  ISETP.GT.U32.AND P5, PT, R36, R7, PT ;  /* 0x000000072400720c */ /* 0x000fc40003fa4070 */
[C---:B------:R-:W-:Y:S02]  /*0870*/  ISETP.GT.U32.AND P0, PT, R36.reuse, R3, PT ;  /* 0x000000032400720c */ /* 0x040fe40003f04070 */
[----:B------:R-:W-:Y:S02]  /*0880*/  ISETP.GT.U32.AND P4, PT, R36, R6, PT ;  /* 0x000000062400720c */ /* 0x000fe40003f84070 */
[----:B------:R-:W-:Y:S02]  /*0890*/  IADD3 R11, -R10, RZ, RZ ;  /* 0x000000ff0a0b7210 */ /* 0x000fe40007ffe1ff */
[----:B------:R-:W-:Y:S02]  /*08a0*/  IADD3 R4, -R4, RZ, RZ ;  /* 0x000000ff04047210 */ /* 0x000fe40007ffe1ff */
[----:B------:R-:W-:Y:S01]  /*08b0*/  ISETP.GE.AND P1, PT, R14, RZ, PT ;  /* 0x000000ff0e00720c */ /* 0x000fe20003f26270 */
[----:B------:R-:W-:Y:S01]  /*08c0*/  IMAD R11, R36, R11, R15 ;  /* 0x0000000b240b7224 */ /* 0x000fe200078e020f */
[----:B------:R-:W-:Y:S01]  /*08d0*/  LOP3.LUT R14, R0, 0x1c, R5, 0xfe, !PT ;  /* 0x0000001c000e7812 */ /* 0x000fe200078efe05 */
[----:B------:R-:W-:Y:S01]  /*08e0*/  IMAD R10, R36, R4, R13 ;  /* 0x00000004240a7224 */ /* 0x000fe200078e020d */
[----:B------:R-:W-:-:S02]  /*08f0*/  @!P5 IADD3 R7, R7, -R36, RZ ;  /* 0x800000240707d210 */ /* 0x000fc40007ffe0ff */
[C---:B------:R-:W-:Y:S02]  /*0900*/  ISETP.GT.U32.AND P5, PT, R36.reuse, R11, PT ;  /* 0x0000000b2400720c */ /* 0x040fe40003fa4070 */
[----:B------:R-:W-:Y:S02]  /*0910*/  @!P0 IADD3 R3, R3, -R36, RZ ;  /* 0x8000002403038210 */ /* 0x000fe40007ffe0ff */
[----:B------:R-:W-:Y:S02]  /*0920*/  IABS R13, R14 ;  /* 0x0000000e000d7213 */ /* 0x000fe40000000000 */
[----:B------:R-:W-:Y:S02]  /*0930*/  ISETP.GT.U32.AND P0, PT, R36, R9, PT ;  /* 0x000000092400720c */ /* 0x000fe40003f04070 */
[----:B------:R-:W-:Y:S02]  /*0940*/  ISETP.GE.AND P6, PT, R16, RZ, PT ;  /* 0x000000ff1000720c */ /* 0x000fe40003fc6270 */
[----:B------:R-:W-:-:S02]  /*0950*/  @!P4 IADD3 R6, R6, -R36, RZ ;  /* 0x800000240606c210 */ /* 0x000fc40007ffe0ff */
[----:B------:R-:W-:Y:S02]  /*0960*/  LOP3.LUT R16, R0, 0x20, R5, 0xfe, !PT ;  /* 0x0000002000107812 */ /* 0x000fe400078efe05 */
[----:B------:R-:W-:Y:S02]  /*0970*/  ISETP.GT.U32.AND P4, PT, R36, R8, PT ;  /* 0x000000082400720c */ /* 0x000fe40003f84070 */
[----:B------:R-:W-:Y:S01]  /*0980*/  MOV R4, R3 ;  /* 0x0000000300047202 */ /* 0x000fe20000000f00 */
[----:B------:R-:W-:Y:S01]  /*0990*/  IMAD.HI.U32 R3, R2, R13, RZ ;  /* 0x0000000d02037227 */ /* 0x000fe200078e00ff */
[----:B------:R-:W-:Y:S02]  /*09a0*/  IABS R15, R16 ;  /* 0x00000010000f7213 */ /* 0x000fe40000000000 */
[----:B------:R-:W-:Y:S02]  /*09b0*/  @!P3 IADD3 R4, -R4, RZ, RZ ;  /* 0x000000ff0404b210 */ /* 0x000fe40007ffe1ff */
[----:B------:R-:W-:Y:S01]  /*09c0*/  ISETP.GT.U32.AND P3, PT, R36, R10, PT ;  /* 0x0000000a2400720c */ /* 0x000fe20003f64070 */
[----:B------:R-:W-:Y:S01]  /*09d0*/  IMAD.HI.U32 R12, R2, R15, RZ ;  /* 0x0000000f020c7227 */ /* 0x000fe200078e00ff */
[----:B------:R-:W-:-:S02]  /*09e0*/  IADD3 R3, -R3, RZ, RZ ;  /* 0x000000ff03037210 */ /* 0x000fc40007ffe1ff */
[-C--:B------:R-:W-:Y:S02]  /*09f0*/  @!P5 IADD3 R11, R11, -R36.reuse, RZ ;  /* 0x800000240b0bd210 */ /* 0x080fe40007ffe0ff */
[-C--:B------:R-:W-:Y:S01]  /*0a00*/  @!P0 IADD3 R9, R9, -R36.reuse, RZ ;  /* 0x8000002409098210 */ /* 0x080fe20007ffe0ff */
[----:B------:R-:W-:Y:S01]  /*0a10*/  IMAD R3, R36, R3, R13 ;  /* 0x0000000324037224 */ /* 0x000fe200078e020d */
[----:B------:R-:W-:Y:S02]  /*0a20*/  @!P4 IADD3 R8, R8, -R36, RZ ;  /* 0x800000240808c210 */ /* 0x000fe40007ffe0ff */
[----:B------:R-:W-:Y:S02]  /*0a30*/  @!P1 IADD3 R7, -R7, RZ, RZ ;  /* 0x000000ff07079210 */ /* 0x000fe40007ffe1ff */
[----:B------:R-:W-:Y:S02]  /*0a40*/  IADD3 R12, -R12, RZ, RZ ;  /* 0x000000ff0c0c7210 */ /* 0x000fe40007ffe1ff */
[----:B------:R-:W-:-:S02]  /*0a50*/  ISETP.GT.U32.AND P1, PT, R36, R11, PT ;  /* 0x0000000b2400720c */ /* 0x000fc40003f24070 */
[C---:B------:R-:W-:Y:S01]  /*0a60*/  ISETP.GT.U32.AND P0, PT, R36.reuse, R9, PT ;  /* 0x000000092400720c */ /* 0x040fe20003f04070 */
[----:B------:R-:W-:Y:S01]  /*0a70*/  IMAD R13, R36, R12, R15 ;  /* 0x0000000c240d7224 */ /* 0x000fe200078e020f */
[----:B------:R-:W-:Y:S02]  /*0a80*/  @!P6 IADD3 R8, -R8, RZ, RZ ;  /* 0x000000ff0808e210 */ /* 0x000fe40007ffe1ff */
[----:B------:R-:W-:Y:S02]  /*0a90*/  ISETP.GT.U32.AND P6, PT, R36, R3, PT ;  /* 0x000000032400720c */ /* 0x000fe40003fc4070 */
[----:B------:R-:W-:Y:S02]  /*0aa0*/  @!P3 IADD3 R10, R10, -R36, RZ ;  /* 0x800000240a0ab210 */ /* 0x000fe40007ffe0ff */
[----:B------:R-:W-:Y:S02]  /*0ab0*/  LOP3.LUT R12, R0, 0x24, R5, 0xfe, !PT ;  /* 0x00000024000c7812 */ /* 0x000fe400078efe05 */
[----:B------:R-:W-:-:S02]  /*0ac0*/  @!P2 IADD3 R6, -R6, RZ, RZ ;  /* 0x000000ff0606a210 */ /* 0x000fc40007ffe1ff */
[----:B------:R-:W-:Y:S02]  /*0ad0*/  ISETP.GE.AND P2, PT, R17, RZ, PT ;  /* 0x000000ff1100720c */ /* 0x000fe40003f46270 */
[----:B------:R-:W-:Y:S02]  /*0ae0*/  ISETP.GE.AND P3, PT, R14, RZ, PT ;  /* 0x000000ff0e00720c */ /* 0x000fe40003f66270 */
[----:B------:R-:W-:Y:S02]  /*0af0*/  ISETP.GT.U32.AND P5, PT, R36, R10, PT ;  /* 0x0000000a2400720c */ /* 0x000fe40003fa4070 */
[----:B------:R-:W-:Y:S02]  /*0b00*/  LOP3.LUT R14, R0, 0x28, R5, 0xfe, !PT ;  /* 0x00000028000e7812 */ /* 0x000fe400078efe05 */
[----:B------:R-:W-:Y:S02]  /*0b10*/  IABS R15, R12 ;  /* 0x0000000c000f7213 */ /* 0x000fe40000000000 */
[----:B------:R-:W-:-:S02]  /*0b20*/  @!P1 IADD3 R11, R11, -R36, RZ ;  /* 0x800000240b0b9210 */ /* 0x000fc40007ffe0ff */
[----:B------:R-:W-:Y:S02]  /*0b30*/  IABS R17, R14 ;  /* 0x0000000e00117213 */ /* 0x000fe40000000000 */
[----:B------:R-:W-:Y:S01]  /*0b40*/  ISETP.GE.AND P1, PT, R12, RZ, PT ;  /* 0x000000ff0c00720c */ /* 0x000fe20003f26270 */
[----:B------:R-:W-:Y:S01]  /*0b50*/  IMAD.HI.U32 R12, R2, R15, RZ ;  /* 0x0000000f020c7227 */ /* 0x000fe200078e00ff */
[-C--:B------:R-:W-:Y:S02]  /*0b60*/  @!P0 IADD3 R9, R9, -R36.reuse, RZ ;  /* 0x8000002409098210 */ /* 0x080fe40007ffe0ff */
[----:B------:R-:W-:Y:S02]  /*0b70*/  ISETP.GE.AND P0, PT, R20, RZ, PT ;  /* 0x000000ff1400720c */ /* 0x000fe40003f06270 */
[----:B------:R-:W-:Y:S02]  /*0b80*/  @!P6 IADD3 R3, R3, -R36, RZ ;  /* 0x800000240303e210 */ /* 0x000fe40007ffe0ff */
[----:B------:R-:W-:Y:S01]  /*0b90*/  ISETP.GE.AND P6, PT, R14, RZ, PT ;  /* 0x000000ff0e00720c */ /* 0x000fe20003fc6270 */
[----:B------:R-:W-:Y:S01]  /*0ba0*/  IMAD.HI.U32 R14, R2, R17, RZ ;  /* 0x00000011020e7227 */ /* 0x000fe200078e00ff */
[----:B------:R-:W-:-:S02]  /*0bb0*/  LOP3.LUT R20, R0, 0x2c, R5, 0xfe, !PT ;  /* 0x0000002c00147812 */ /* 0x000fc400078efe05 */
[----:B------:R-:W-:Y:S02]  /*0bc0*/  IADD3 R12, -R12, RZ, RZ ;  /* 0x000000ff0c0c7210 */ /* 0x000fe40007ffe1ff */
[----:B------:R-:W-:Y:S02]  /*0bd0*/  @!P2 IADD3 R9, -R9, RZ, RZ ;  /* 0x000000ff0909a210 */ /* 0x000fe40007ffe1ff */
[----:B------:R-:W-:Y:S02]  /*0be0*/  ISETP.GE.AND P4, PT, R19, RZ, PT ;  /* 0x000000ff1300720c */ /* 0x000fe40003f86270 */
[----:B------:R-:W-:Y:S02]  /*0bf0*/  ISETP.GE.AND P2, PT, R16, RZ, PT ;  /* 0x000000ff1000720c */ /* 0x000fe40003f46270 */
[----:B------:R-:W-:Y:S02]  /*0c00*/  @!P5 IADD3 R10, R10, -R36, RZ ;  /* 0x800000240a0ad210 */ /* 0x000fe40007ffe0ff */
[----:B------:R-:W-:-:S02]  /*0c10*/  ISETP.GT.U32.AND P5, PT, R36, R13, PT ;  /* 0x0000000d2400720c */ /* 0x000fc40003fa4070 */
[----:B------:R-:W-:Y:S02]  /*0c20*/  IABS R19, R20 ;  /* 0x0000001400137213 */ /* 0x000fe40000000000 */
[----:B------:R-:W-:Y:S01]  /*0c30*/  IADD3 R16, -R14, RZ, RZ ;  /* 0x000000ff0e107210 */ /* 0x000fe20007ffe1ff */
[----:B------:R-:W-:Y:S01]  /*0c40*/  IMAD R14, R36, R12, R15 ;  /* 0x0000000c240e7224 */ /* 0x000fe200078e020f */
[----:B------:R-:W-:Y:S01]  /*0c50*/  @!P0 IADD3 R11, -R11, RZ, RZ ;  /* 0x000000ff0b0b8210 */ /* 0x000fe20007ffe1ff */
[----:B------:R-:W-:Y:S01]  /*0c60*/  IMAD.HI.U32 R12, R2, R19, RZ ;  /* 0x00000013020c7227 */ /* 0x000fe200078e00ff */
[----:B------:R-:W-:Y:S02]  /*0c70*/  LOP3.LUT R22, R0, 0x30, R5, 0xfe, !PT ;  /* 0x0000003000167812 */ /* 0x000fe400078efe05 */
[C---:B------:R-:W-:Y:S01]  /*0c80*/  ISETP.GT.U32.AND P0, PT, R36.reuse, R14, PT ;  /* 0x0000000e2400720c */ /* 0x040fe20003f04070 */
[----:B------:R-:W-:Y:S01]  /*0c90*/  IMAD R15, R36, R16, R17 ;  /* 0x00000010240f7224 */ /* 0x000fe200078e0211 */
[----:B------:R-:W-:-:S02]  /*0ca0*/  IADD3 R12, -R12, RZ, RZ ;  /* 0x000000ff0c0c7210 */ /* 0x000fc40007ffe1ff */
[----:B------:R-:W-:Y:S02]  /*0cb0*/  @!P5 IADD3 R13, R13, -R36, RZ ;  /* 0x800000240d0dd210 */ /* 0x000fe40007ffe0ff */
[C---:B------:R-:W-:Y:S01]  /*0cc0*/  ISETP.GT.U32.AND P5, PT, R36.reuse, R3, PT ;  /* 0x000000032400720c */ /* 0x040fe20003fa4070 */
[----:B------:R-:W-:Y:S01]  /*0cd0*/  IMAD R16, R36, R12, R19 ;  /* 0x0000000c24107224 */ /* 0x000fe200078e0213 */
[----:B------:R-:W-:Y:S02]  /*0ce0*/  IABS R21, R22 ;  /* 0x0000001600157213 */ /* 0x000fe40000000000 */
[----:B------:R-:W-:Y:S02]  /*0cf0*/  @!P4 IADD3 R10, -R10, RZ, RZ ;  /* 0x000000ff0a0ac210 */ /* 0x000fe40007ffe1ff */
[----:B------:R-:W-:Y:S01]  /*0d00*/  ISETP.GT.U32.AND P4, PT, R36, R13, PT ;  /* 0x0000000d2400720c */ /* 0x000fe20003f84070 */
[----:B------:R-:W-:Y:S01]  /*0d10*/  IMAD.HI.U32 R17, R2, R21, RZ ;  /* 0x0000001502117227 */ /* 0x000fe200078e00ff */
[----:B------:R-:W-:-:S02]  /*0d20*/  @!P0 IADD3 R14, R14, -R36, RZ ;  /* 0x800000240e0e8210 */ /* 0x000fc40007ffe0ff */
[----:B------:R-:W-:Y:S02]  /*0d30*/  ISETP.GT.U32.AND P0, PT, R36, R16, PT ;  /* 0x000000102400720c */ /* 0x000fe40003f04070 */
[----:B------:R-:W-:Y:S02]  /*0d40*/  LOP3.LUT R24, R0, 0x34, R5, 0xfe, !PT ;  /* 0x0000003400187812 */ /* 0x000fe400078efe05 */
[----:B------:R-:W-:Y:S02]  /*0d50*/  @!P5 IADD3 R3, R3, -R36, RZ ;  /* 0x800000240303d210 */ /* 0x000fe40007ffe0ff */
[----:B------:R-:W-:Y:S02]  /*0d60*/  ISETP.GE.AND P5, PT, R20, RZ, PT ;  /* 0x000000ff1400720c */ /* 0x000fe40003fa6270 */
[----:B------:R-:W-:Y:S02]  /*0d70*/  SHF.L.U32 R141, R18, 0x6, RZ ;  /* 0x00000006128d7819 */ /* 0x000fe400000006ff */
[----:B------:R-:W-:-:S02]  /*0d80*/  SHF.R.S32.HI R20, RZ, 0x19, R18 ;  /* 0x00000019ff147819 */ /* 0x000fc40000011412 */
[----:B------:R-:W-:Y:S02]  /*0d90*/  IABS R19, R24 ;  /* 0x0000001800137213 */ /* 0x000fe40000000000 */
[----:B------:R-:W-:Y:S02]  /*0da0*/  SGXT R20, R20, 0x1 ;  /* 0x000000011414781a */ /* 0x000fe40000000200 */
[----:B------:R-:W-:Y:S02]  /*0db0*/  LOP3.LUT R23, R141, R5, RZ, 0xfc, !PT ;  /* 0x000000058d177212 */ /* 0x000fe400078efcff */
[----:B------:R-:W-:Y:S02]  /*0dc0*/  @!P0 IADD3 R16, R16, -R36, RZ ;  /* 0x8000002410108210 */ /* 0x000fe40007ffe0ff */
[----:B------:R-:W-:Y:S02]  /*0dd0*/  IADD3 R17, -R17, RZ, RZ ;  /* 0x000000ff11117210 */ /* 0x000fe40007ffe1ff */
[----:B------:R-:W-:Y:S01]  /*0de0*/  MOV R12, R3 ;  /* 0x00000003000c7202 */ /* 0x000fe20000000f00 */
[----:B------:R-:W-:Y:S01]  /*0df0*/  IMAD.HI.U32 R3, R2, R19, RZ ;  /* 0x0000001302037227 */ /* 0x000fe200078e00ff */
[----:B------:R-:W-:-:S02]  /*0e00*/  LEA.HI R18, R20, R23, RZ, 0x8 ;  /* 0x0000001714127211 */ /* 0x000fc400078f40ff */
[C---:B------:R-:W-:Y:S01]  /*0e10*/  ISETP.GT.U32.AND P0, PT, R36.reuse, R16, PT ;  /* 0x000000102400720c */ /* 0x040fe20003f04070 */
[----:B------:R-:W-:Y:S01]  /*0e20*/  IMAD R17, R36, R17, R21 ;  /* 0x0000001124117224 */ /* 0x000fe200078e0215 */
[----:B------:R-:W-:Y:S02]  /*0e30*/  @!P4 IADD3 R13, R13, -R36, RZ ;  /* 0x800000240d0dc210 */ /* 0x000fe40007ffe0ff */
[----:B------:R-:W-:Y:S02]  /*0e40*/  LOP3.LUT R18, R18, 0xffffff00, RZ, 0xc0, !PT ;  /* 0xffffff0012127812 */ /* 0x000fe400078ec0ff */
[----:B------:R-:W-:Y:S02]  /*0e50*/  IADD3 R3, -R3, RZ, RZ ;  /* 0x000000ff03037210 */ /* 0x000fe40007ffe1ff */
[----:B------:R-:W-:Y:S02]  /*0e60*/  @!P2 IADD3 R13, -R13, RZ, RZ ;  /* 0x000000ff0d0da210 */ /* 0x000fe40007ffe1ff */
[----:B------:R-:W-:-:S02]  /*0e70*/  ISETP.GT.U32.AND P2, PT, R36, R17, PT ;  /* 0x000000112400720c */ /* 0x000fc40003f44070 */
[----:B------:R-:W-:Y:S01]  /*0e80*/  IADD3 R21, R23, -R18, RZ ;  /* 0x8000001217157210 */ /* 0x000fe20007ffe0ff */
[C---:B------:R-:W-:Y:S01]  /*0e90*/  IMAD R18, R36.reuse, R3, R19 ;  /* 0x0000000324127224 */ /* 0x040fe200078e0213 */
[----:B------:R-:W-:Y:S02]  /*0ea0*/  ISETP.GT.U32.AND P4, PT, R36, R15, PT ;  /* 0x0000000f2400720c */ /* 0x000fe40003f84070 */
[----:B------:R-:W-:Y:S02]  /*0eb0*/  @!P0 IADD3 R16, R16, -R36, RZ ;  /* 0x8000002410108210 */ /* 0x000fe40007ffe0ff */
[----:B------:R-:W-:Y:S02]  /*0ec0*/  ISETP.GT.U32.AND P0, PT, R36, R18, PT ;  /* 0x000000122400720c */ /* 0x000fe40003f04070 */
[----:B------:R-:W-:Y:S02]  /*0ed0*/  @!P3 IADD3 R12, -R12, RZ, RZ ;  /* 0x000000ff0c0cb210 */ /* 0x000fe40007ffe1ff */
[----:B------:R-:W-:-:S02]  /*0ee0*/  ISETP.GT.U32.AND P3, PT, R36, R14, PT ;  /* 0x0000000e2400720c */ /* 0x000fc40003f64070 */
[--C-:B------:R-:W-:Y:S02]  /*0ef0*/  LOP3.LUT R3, R0, 0x38, R5.reuse, 0xfe, !PT ;  /* 0x0000003800037812 */ /* 0x100fe400078efe05 */
[----:B------:R-:W-:Y:S02]  /*0f00*/  LOP3.LUT R27, R141, 0x4, R5, 0xfe, !PT ;  /* 0x000000048d1b7812 */ /* 0x000fe400078efe05 */
[----:B------:R-:W-:Y:S02]  /*0f10*/  @!P2 IADD3 R17, R17, -R36, RZ ;  /* 0x800000241111a210 */ /* 0x000fe40007ffe0ff */
[----:B------:R-:W-:Y:S02]  /*0f20*/  ISETP.GE.AND P2, PT, R3, RZ, PT ;  /* 0x000000ff0300720c */ /* 0x000fe40003f46270 */
[----:B------:R-:W-:Y:S02]  /*0f30*/  IABS R25, R3 ;  /* 0x0000000300197213 */ /* 0x000fe40000000000 */
[----:B------:R-:W-:-:S02]  /*0f40*/  LEA.HI R3, R20, R27, RZ, 0x8 ;  /* 0x0000001b14037211 */ /* 0x000fc400078f40ff */
[-C--:B------:R-:W-:Y:S02]  /*0f50*/  @!P4 IADD3 R15, R15, -R36.reuse, RZ ;  /* 0x800000240f0fc210 */ /* 0x080fe40007ffe0ff */
[----:B------:R-:W-:Y:S01]  /*0f60*/  LOP3.LUT R19, R3, 0xffffff00, RZ, 0xc0, !PT ;  /* 0xffffff0003137812 */ /* 0x000fe200078ec0ff */
[----:B------:R-:W-:Y:S01]  /*0f70*/  IMAD.HI.U32 R3, R2, R25, RZ ;  /* 0x0000001902037227 */ /* 0x000fe200078e00ff */
[----:B------:R-:W-:Y:S02]  /*0f80*/  LOP3.LUT R28, R141, 0x8, R5, 0xfe, !PT ;  /* 0x000000088d1c7812 */ /* 0x000fe400078efe05 */
[----:B------:R-:W-:Y:S02]  /*0f90*/  @!P0 IADD3 R18, R18, -R36, RZ ;  /* 0x8000002412128210 */ /* 0x000fe40007ffe0ff */
[C---:B------:R-:W-:Y:S02]  /*0fa0*/  ISETP.GT.U32.AND P0, PT, R36.reuse, R17, PT ;  /* 0x000000112400720c */ /* 0x040fe40003f04070 */
[----:B------:R-:W-:-:S02]  /*0fb0*/  ISETP.GT.U32.AND P4, PT, R36, R15, PT ;  /* 0x0000000f2400720c */ /* 0x000fc40003f84070 */
[----:B------:R-:W-:Y:S02]  /*0fc0*/  @!P3 IADD3 R14, R14, -R36, RZ ;  /* 0x800000240e0eb210 */ /* 0x000fe40007ffe0ff */
[----:B------:R-:W-:Y:S02]  /*0fd0*/  ISETP.GE.AND P3, PT, R22, RZ, PT ;  /* 0x000000ff1600720c */ /* 0x000fe40003f66270 */
[----:B------:R-:W-:Y:S02]  /*0fe0*/  LEA.HI R22, R20, R28, RZ, 0x8 ;  /* 0x0000001c14167211 */ /* 0x000fe400078f40ff */
[----:B------:R-:W-:Y:S02]  /*0ff0*/  IADD3 R26, -R3, RZ, RZ ;  /* 0x000000ff031a7210 */ /* 0x000fe40007ffe1ff */
[----:B------:R-:W-:Y:S02]  /*1000*/  LOP3.LUT R23, R22, 0xffffff00, RZ, 0xc0, !PT ;  /* 0xffffff0016177812 */ /* 0x000fe400078ec0ff */
[----:B------:R-:W-:Y:S01]  /*1010*/  IADD3 R22, R27, -R19, RZ ;  /* 0x800000131b167210 */ /* 0x000fe20007ffe0ff */
[----:B------:R-:W-:Y:S01]  /*1020*/  IMAD R19, R36, R26, R25 ;  /* 0x0000001a24137224 */ /* 0x000fe200078e0219 */
[----:B------:R-:W-:-:S02]  /*1030*/  LOP3.LUT R29, R141, 0xc, R5, 0xfe, !PT ;  /* 0x0000000c8d1d7812 */ /* 0x000fc400078efe05 */
[-C--:B------:R-:W-:Y:S02]  /*1040*/  @!P0 IADD3 R17, R17, -R36.reuse, RZ ;  /* 0x8000002411118210 */ /* 0x080fe40007ffe0ff */
[----:B------:R-:W-:Y:S02]  /*1050*/  @!P4 IADD3 R15, R15, -R36, RZ ;  /* 0x800000240f0fc210 */ /* 0x000fe40007ffe0ff */
[----:B------:R-:W-:Y:S02]  /*1060*/  ISETP.GT.U32.AND P0, PT, R36, R19, PT ;  /* 0x000000132400720c */ /* 0x000fe40003f04070 */
[----:B------:R-:W-:Y:S02]  /*1070*/  ISETP.GE.AND P4, PT, R24, RZ, PT ;  /* 0x000000ff1800720c */ /* 0x000fe40003f86270 */
[----:B------:R-:W-:Y:S02]  /*1080*/  @!P1 IADD3 R14, -R14, RZ, RZ ;  /* 0x000000ff0e0e9210 */ /* 0x000fe40007ffe1ff */
[----:B------:R-:W-:-:S02]  /*1090*/  LEA.HI R24, R20, R29, RZ, 0x8 ;  /* 0x0000001d14187211 */ /* 0x000fc400078f40ff */
[----:B------:R-:W-:Y:S02]  /*10a0*/  ISETP.GT.U32.AND P1, PT, R36, R18, PT ;  /* 0x000000122400720c */ /* 0x000fe40003f24070 */
[----:B------:R-:W-:Y:S02]  /*10b0*/  SGXT.U32 R3, R30, 0x3 ;  /* 0x000000031e03781a */ /* 0x000fe40000000000 */
[----:B------:R-:W-:Y:S02]  /*10c0*/  LOP3.LUT R24, R24, 0xffffff00, RZ, 0xc0, !PT ;  /* 0xffffff0018187812 */ /* 0x000fe400078ec0ff */
[C---:B------:R-:W-:Y:S02]  /*10d0*/  LOP3.LUT R142, R0.reuse, R3, RZ, 0xfc, !PT ;  /* 0x00000003008e7212 */ /* 0x040fe400078efcff */
[----:B------:R-:W-:Y:S02]  /*10e0*/  LOP3.LUT R0, R0, 0x3c, R5, 0xfe, !PT ;  /* 0x0000003c00007812 */ /* 0x000fe400078efe05 */
[----:B------:R-:W-:-:S02]  /*10f0*/  IADD3 R24, R29, -R24, RZ ;  /* 0x800000181d187210 */ /* 0x000fc40007ffe0ff */
[----:B------:R-:W-:Y:S02]  /*1100*/  IABS R29, R0 ;  /* 0x00000000001d7213 */ /* 0x000fe40000000000 */
[--C-:B------:R-:W-:Y:S02]  /*1110*/  LOP3.LUT R31, R141, 0x10, R5.reuse, 0xfe, !PT ;  /* 0x000000108d1f7812 */ /* 0x100fe400078efe05 */
[-C--:B------:R-:W-:Y:S01]  /*1120*/  @!P0 IADD3 R19, R19, -R36.reuse, RZ ;  /* 0x8000002413138210 */ /* 0x080fe20007ffe0ff */
[----:B------:R-:W-:Y:S01]  /*1130*/  IMAD.HI.U32 R2, R2, R29, RZ ;  /* 0x0000001d02027227 */ /* 0x000fe200078e00ff */
[----:B------:R-:W-:Y:S02]  /*1140*/  @!P1 IADD3 R18, R18, -R36, RZ ;  /* 0x8000002412129210 */ /* 0x000fe40007ffe0ff */
[----:B------:R-:W-:Y:S02]  /*1150*/  LOP3.LUT R32, R141, 0x18, R5, 0xfe, !PT ;  /* 0x000000188d207812 */ /* 0x000fe400078efe05 */
[----:B------:R-:W-:-:S02]  /*1160*/  ISETP.GE.AND P1, PT, R0, RZ, PT ;  /* 0x000000ff0000720c */ /* 0x000fc40003f26270 */
[----:B------:R-:W-:Y:S02]  /*1170*/  LEA.HI R0, R20, R31, RZ, 0x8 ;  /* 0x0000001f14007211 */ /* 0x000fe400078f40ff */
[----:B------:R-:W-:Y:S02]  /*1180*/  ISETP.GT.U32.AND P0, PT, R36, R19, PT ;  /* 0x000000132400720c */ /* 0x000fe40003f04070 */
[----:B------:R-:W-:Y:S02]  /*1190*/  LEA.HI R25, R20, R32, RZ, 0x8 ;  /* 0x0000002014197211 */ /* 0x000fe400078f40ff */
[----:B------:R-:W-:Y:S02]  /*11a0*/  LOP3.LUT R0, R0, 0xffffff00, RZ, 0xc0, !PT ;  /* 0xffffff0000007812 */ /* 0x000fe400078ec0ff */
[----:B------:R-:W-:Y:S02]  /*11b0*/  IADD3 R2, -R2, RZ, RZ ;  /* 0x000000ff02027210 */ /* 0x000fe40007ffe1ff */
[----:B------:R-:W-:-:S02]  /*11c0*/  LOP3.LUT R27, R25, 0xffffff00, RZ, 0xc0, !PT ;  /* 0xffffff00191b7812 */ /* 0x000fc400078ec0ff */
[----:B------:R-:W-:Y:S01]  /*11d0*/  IADD3 R25, R31, -R0, RZ ;  /* 0x800000001f197210 */ /* 0x000fe20007ffe0ff */
[C---:B------:R-:W-:Y:S01]  /*11e0*/  IMAD R0, R36.reuse, R2, R29 ;  /* 0x0000000224007224 */ /* 0x040fe200078e021d */
[--C-:B------:R-:W-:Y:S02]  /*11f0*/  LOP3.LUT R33, R141, 0x1c, R5.reuse, 0xfe, !PT ;  /* 0x0000001c8d217812 */ /* 0x100fe400078efe05 */
[----:B------:R-:W-:Y:S02]  /*1200*/  @!P0 IADD3 R19, R19, -R36, RZ ;  /* 0x8000002413138210 */ /* 0x000fe40007ffe0ff */
[----:B------:R-:W-:Y:S02]  /*1210*/  ISETP.GT.U32.AND P0, PT, R36, R0, PT ;  /* 0x000000002400720c */ /* 0x000fe40003f04070 */
[----:B------:R-:W-:Y:S02]  /*1220*/  LOP3.LUT R30, R141, 0x14, R5, 0xfe, !PT ;  /* 0x000000148d1e7812 */ /* 0x000fe400078efe05 */
[----:B------:R-:W-:-:S02]  /*1230*/  LEA.HI R26, R20, R33, RZ, 0x8 ;  /* 0x00000021141a7211 */ /* 0x000fc400078f40ff */
[----:B------:R-:W-:Y:S02]  /*1240*/  LEA.HI R3, R20, R30, RZ, 0x8 ;  /* 0x0000001e14037211 */ /* 0x000fe400078f40ff */
[----:B------:R-:W-:Y:S02]  /*1250*/  IADD3 R23, R28, -R23, RZ ;  /* 0x800000171c177210 */ /* 0x000fe40007ffe0ff */
[----:B------:R-:W-:Y:S02]  /*1260*/  LOP3.LUT R28, R26, 0xffffff00, RZ, 0xc0, !PT ;  /* 0xffffff001a1c7812 */ /* 0x000fe400078ec0ff */
[----:B------:R-:W-:Y:S02]  /*1270*/  LOP3.LUT R3, R3, 0xffffff00, RZ, 0xc0, !PT ;  /* 0xffffff0003037812 */ /* 0x000fe400078ec0ff */
[----:B------:R-:W-:Y:S02]  /*1280*/  LOP3.LUT R34, R141, 0x24, R5, 0xfe, !PT ;  /* 0x000000248d227812 */ /* 0x000fe400078efe05 */
[----:B------:R-:W-:-:S02]  /*1290*/  IADD3 R28, R33, -R28, RZ ;  /* 0x8000001c211c7210 */ /* 0x000fc40007ffe0ff */
[C-C-:B------:R-:W-:Y:S02]  /*12a0*/  LOP3.LUT R37, R141.reuse, 0x2c, R5.reuse, 0xfe, !PT ;  /* 0x0000002c8d257812 */ /* 0x140fe400078efe05 */
[----:B------:R-:W-:Y:S02]  /*12b0*/  IADD3 R26, R30, -R3, RZ ;  /* 0x800000031e1a7210 */ /* 0x000fe40007ffe0ff */
[C-C-:B------:R-:W-:Y:S02]  /*12c0*/  LOP3.LUT R33, R141.reuse, 0x20, R5.reuse, 0xfe, !PT ;  /* 0x000000208d217812 */ /* 0x140fe400078efe05 */
[----:B------:R-:W-:Y:S02]  /*12d0*/  @!P0 IADD3 R0, R0, -R36, RZ ;  /* 0x8000002400008210 */ /* 0x000fe40007ffe0ff */
[----:B------:R-:W-:Y:S02]  /*12e0*/  LEA.HI R3, R20, R34, RZ, 0x8 ;  /* 0x0000002214037211 */ /* 0x000fe400078f40ff */
[----:B------:R-:W-:-:S02]  /*12f0*/  LOP3.LUT R35, R141, 0x28, R5, 0xfe, !PT ;  /* 0x000000288d237812 */ /* 0x000fc400078efe05 */
[C---:B------:R-:W-:Y:S02]  /*1300*/  LEA.HI R30, R20.reuse, R37, RZ, 0x8 ;  /* 0x00000025141e7211 */ /* 0x040fe400078f40ff */
[----:B------:R-:W-:Y:S02]  /*1310*/  LEA.HI R2, R20, R33, RZ, 0x8 ;  /* 0x0000002114027211 */ /* 0x000fe400078f40ff */
[----:B------:R-:W-:Y:S02]  /*1320*/  ISETP.GT.U32.AND P0, PT, R36, R0, PT ;  /* 0x000000002400720c */ /* 0x000fe40003f04070 */
[----:B------:R-:W-:Y:S02]  /*1330*/  LOP3.LUT R3, R3, 0xffffff00, RZ, 0xc0, !PT ;  /* 0xffffff0003037812 */ /* 0x000fe400078ec0ff */
[----:B------:R-:W-:Y:S02]  /*1340*/  IADD3 R27, R32, -R27, RZ ;  /* 0x8000001b201b7210 */ /* 0x000fe40007ffe0ff */
[----:B------:R-:W-:-:S02]  /*1350*/  LOP3.LUT R38, R141, 0x34, R5, 0xfe, !PT ;  /* 0x000000348d267812 */ /* 0x000fc400078efe05 */
[----:B------:R-:W-:Y:S02]  /*1360*/  LEA.HI R29, R20, R35, RZ, 0x8 ;  /* 0x00000023141d7211 */ /* 0x000fe400078f40ff */
[----:B------:R-:W-:Y:S02]  /*1370*/  LOP3.LUT R32, R30, 0xffffff00, RZ, 0xc0, !PT ;  /* 0xffffff001e207812 */ /* 0x000fe400078ec0ff */
[----:B------:R-:W-:Y:S02]  /*1380*/  LOP3.LUT R2, R2, 0xffffff00, RZ, 0xc0, !PT ;  /* 0xffffff0002027812 */ /* 0x000fe400078ec0ff */
[----:B------:R-:W-:Y:S02]  /*1390*/  IADD3 R30, R34, -R3, RZ ;  /* 0x80000003221e7210 */ /* 0x000fe40007ffe0ff */
[----:B------:R-:W-:Y:S02]  /*13a0*/  LOP3.LUT R39, R141, 0x38, R5, 0xfe, !PT ;  /* 0x000000388d277812 */ /* 0x000fe400078efe05 */
[----:B------:R-:W-:-:S02]  /*13b0*/  LEA.HI R3, R20, R38, RZ, 0x8 ;  /* 0x0000002614037211 */ /* 0x000fc400078f40ff */
[----:B------:R-:W-:Y:S02]  /*13c0*/  LOP3.LUT R31, R29, 0xffffff00, RZ, 0xc0, !PT ;  /* 0xffffff001d1f7812 */ /* 0x000fe400078ec0ff */
[----:B------:R-:W-:Y:S02]  /*13d0*/  IADD3 R32, R37, -R32, RZ ;  /* 0x8000002025207210 */ /* 0x000fe40007ffe0ff */
[----:B------:R-:W-:Y:S02]  /*13e0*/  IADD3 R29, R33, -R2, RZ ;  /* 0x80000002211d7210 */ /* 0x000fe40007ffe0ff */
[C-C-:B------:R-:W-:Y:S02]  /*13f0*/  LOP3.LUT R37, R141.reuse, 0x30, R5.reuse, 0xfe, !PT ;  /* 0x000000308d257812 */ /* 0x140fe400078efe05 */
[----:B------:R-:W-:Y:S02]  /*1400*/  LOP3.LUT R40, R141, 0x3c, R5, 0xfe, !PT ;  /* 0x0000003c8d287812 */ /* 0x000fe400078efe05 */
[----:B------:R-:W-:-:S02]  /*1410*/  LEA.HI R33, R20, R39, RZ, 0x8 ;  /* 0x0000002714217211 */ /* 0x000fc400078f40ff */
[----:B------:R-:W-:Y:S02]  /*1420*/  LOP3.LUT R3, R3, 0xffffff00, RZ, 0xc0, !PT ;  /* 0xffffff0003037812 */ /* 0x000fe400078ec0ff */
[C---:B------:R-:W-:Y:S02]  /*1430*/  LEA.HI R2, R20.reuse, R37, RZ, 0x8 ;  /* 0x0000002514027211 */ /* 0x040fe400078f40ff */
[----:B------:R-:W-:Y:S02]  /*1440*/  LEA.HI R20, R20, R40, RZ, 0x8 ;  /* 0x0000002814147211 */ /* 0x000fe400078f40ff */
[----:B------:R-:W-:Y:S02]  /*1450*/  LOP3.LUT R34, R33, 0xffffff00, RZ, 0xc0, !PT ;  /* 0xffffff0021227812 */ /* 0x000fe400078ec0ff */
[----:B------:R-:W-:Y:S02]  /*1460*/  @!P0 IADD3 R0, R0, -R36, RZ ;  /* 0x8000002400008210 */ /* 0x000fe40007ffe0ff */
[----:B------:R-:W-:-:S02]  /*1470*/  IADD3 R33, R38, -R3, RZ ;  /* 0x8000000326217210 */ /* 0x000fc40007ffe0ff */
[----:B------:R-:W-:Y:S02]  /*1480*/  ISETP.NE.AND P0, PT, RZ, c[0x0][0x178], PT ;  /* 0x00005e00ff007a0c */ /* 0x000fe40003f05270 */
[----:B------:R-:W-:Y:S02]  /*1490*/  LOP3.LUT R3, RZ, c[0x0][0x178], RZ, 0x33, !PT ;  /* 0x00005e00ff037a12 */ /* 0x000fe400078e33ff */
[----:B------:R-:W-:Y:S02]  /*14a0*/  @!P2 IADD3 R19, -R19, RZ, RZ ;  /* 0x000000ff1313a210 */ /* 0x000fe40007ffe1ff */
[----:B------:R-:W-:Y:S02]  /*14b0*/  IADD3 R31, R35, -R31, RZ ;  /* 0x8000001f231f7210 */ /* 0x000fe40007ffe0ff */
[----:B------:R-:W-:Y:S02]  /*14c0*/  @!P6 IADD3 R15, -R15, RZ, RZ ;  /* 0x000000ff0f0fe210 */ /* 0x000fe40007ffe1ff */
[----:B------:R-:W-:-:S02]  /*14d0*/  @!P3 IADD3 R17, -R17, RZ, RZ ;  /* 0x000000ff1111b210 */ /* 0x000fc40007ffe1ff */
[----:B------:R-:W-:Y:S02]  /*14e0*/  LOP3.LUT R35, R20, 0xffffff00, RZ, 0xc0, !PT ;  /* 0xffffff0014237812 */ /* 0x000fe400078ec0ff */
[----:B------:R-:W-:Y:S02]  /*14f0*/  @!P5 IADD3 R16, -R16, RZ, RZ ;  /* 0x000000ff1010d210 */ /* 0x000fe40007ffe1ff */
[----:B------:R-:W-:Y:S02]  /*1500*/  @!P1 IADD3 R0, -R0, RZ, RZ ;  /* 0x000000ff00009210 */ /* 0x000fe40007ffe1ff */
[----:B------:R-:W-:Y:S02]  /*1510*/  LOP3.LUT R2, R2, 0xffffff00, RZ, 0xc0, !PT ;  /* 0xffffff0002027812 */ /* 0x000fe400078ec0ff */
[----:B------:R-:W-:Y:S02]  /*1520*/  @!P4 IADD3 R18, -R18, RZ, RZ ;  /* 0x000000ff1212c210 */ /* 0x000fe40007ffe1ff */
[----:B------:R-:W-:-:S02]  /*1530*/  SEL R60, R3, R12, !P0 ;  /* 0x0000000c033c7207 */ /* 0x000fc40004000000 */
[C---:B------:R-:W-:Y:S02]  /*1540*/  SEL R64, R3.reuse, R13, !P0 ;  /* 0x0000000d03407207 */ /* 0x040fe40004000000 */
[C---:B------:R-:W-:Y:S02]  /*1550*/  SEL R82, R3.reuse, R19, !P0 ;  /* 0x0000001303527207 */ /* 0x040fe40004000000 */
[C---:B------:R-:W-:Y:S02]  /*1560*/  SEL R36, R3.reuse, R4, !P0 ;  /* 0x0000000403247207 */ /* 0x040fe40004000000 */
[C---:B------:R-:W-:Y:S02]  /*1570*/  SEL R68, R3.reuse, R14, !P0 ;  /* 0x0000000e03447207 */ /* 0x040fe40004000000 */
[C---:B------:R-:W-:Y:S02]  /*1580*/  SEL R72, R3.reuse, R15, !P0 ;  /* 0x0000000f03487207 */ /* 0x040fe40004000000 */
[----:B------:R-:W-:-:S02]  /*1590*/  SEL R78, R3, R17, !P0 ;  /* 0x00000011034e7207 */ /* 0x000fc40004000000 */
[----:B------:R-:W-:Y:S02]  /*15a0*/  LOP3.LUT R19, R146, 0x7c, RZ, 0xc0, !PT ;  /* 0x0000007c92137812 */ /* 0x000fe400078ec0ff */
[C---:B------:R-:W-:Y:S02]  /*15b0*/  LOP3.LUT R12, R5.reuse, 0x2c, RZ, 0xfc, !PT ;  /* 0x0000002c050c7812 */ /* 0x040fe400078efcff */
[----:B------:R-:W-:Y:S01]  /*15c0*/  LOP3.LUT R13, R5, 0x30, RZ, 0xfc, !PT ;  /* 0x00000030050d7812 */ /* 0x000fe200078efcff */
[--C-:B------:R-:W-:Y:S01]  /*15d0*/  IMAD R21, R21, 0x238, R19.reuse ;  /* 0x0000023815157824 */ /* 0x100fe200078e0213 */
[----:B------:R-:W-:Y:S01]  /*15e0*/  IADD3 R35, R40, -R35, RZ ;  /* 0x8000002328237210 */ /* 0x000fe20007ffe0ff */
[--C-:B------:R-:W-:Y:S01]  /*15f0*/  IMAD R66, R22, 0x238, R19.reuse ;  /* 0x0000023816427824 */ /* 0x100fe200078e0213 */
[----:B------:R-:W-:Y:S01]  /*1600*/  SEL R38, R3, R6, !P0 ;  /* 0x0000000603267207 */ /* 0x000fe20004000000 */
[--C-:B------:R-:W-:Y:S01]  /*1610*/  IMAD R23, R23, 0x238, R19.reuse ;  /* 0x0000023817177824 */ /* 0x100fe200078e0213 */
[C---:B------:R-:W-:Y:S01]  /*1620*/  SEL R76, R3.reuse, R16, !P0 ;  /* 0x00000010034c7207 */ /* 0x040fe20004000000 */
[--C-:B------:R-:W-:Y:S01]  /*1630*/  IMAD R70, R24, 0x238, R19.reuse ;  /* 0x0000023818467824 */ /* 0x100fe200078e0213 */
[----:B------:R-:W-:Y:S01]  /*1640*/  SEL R17, R3, R0, !P0 ;  /* 0x0000000003117207 */ /* 0x000fe20004000000 */
[--C-:B------:R-:W-:Y:S01]  /*1650*/  IMAD R25, R25, 0x238, R19.reuse ;  /* 0x0000023819197824 */ /* 0x100fe200078e0213 */
[C---:B------:R-:W-:Y:S01]  /*1660*/  LOP3.LUT R14, R5.reuse, 0x34, RZ, 0xfc, !PT ;  /* 0x00000034050e7812 */ /* 0x040fe200078efcff */
[--C-:B------:R-:W-:Y:S01]  /*1670*/  IMAD R74, R26, 0x238, R19.reuse ;  /* 0x000002381a4a7824 */ /* 0x100fe200078e0213 */
[----:B------:R-:W-:Y:S01]  /*1680*/  LOP3.LUT R15, R5, 0x38, RZ, 0xfc, !PT ;  /* 0x00000038050f7812 */ /* 0x000fe200078efcff */
[--C-:B------:R-:W-:Y:S01]  /*1690*/  IMAD R62, R28, 0x238, R19.reuse ;  /* 0x000002381c3e7824 */ /* 0x100fe200078e0213 */
[----:B------:R-:W-:Y:S01]  /*16a0*/  IADD3 R20, R37, -R2, RZ ;  /* 0x8000000225147210 */ /* 0x000fe20007ffe0ff */
[--C-:B------:R-:W-:Y:S01]  /*16b0*/  IMAD R58, R30, 0x238, R19.reuse ;  /* 0x000002381e3a7824 */ /* 0x100fe200078e0213 */
[----:B------:R-:W-:Y:S01]  /*16c0*/  SEL R40, R3, R7, !P0 ;  /* 0x0000000703287207 */ /* 0x000fe20004000000 */
[--C-:B------:R-:W-:Y:S01]  /*16d0*/  IMAD R54, R32, 0x238, R19.reuse ;  /* 0x0000023820367824 */ /* 0x100fe200078e0213 */
[C---:B------:R-:W-:Y:S01]  /*16e0*/  LOP3.LUT R0, R5.reuse, 0x4, RZ, 0xfc, !PT ;  /* 0x0000000405007812 */ /* 0x040fe200078efcff */
[--C-:B------:R-:W-:Y:S01]  /*16f0*/  IMAD R52, R20, 0x238, R19.reuse ;  /* 0x0000023814347824 */ /* 0x100fe200078e0213 */
[----:B------:R-:W-:Y:S01]  /*1700*/  LOP3.LUT R16, R5, 0x3c, RZ, 0xfc, !PT ;  /* 0x0000003c05107812 */ /* 0x000fe200078efcff */
[--C-:B------:R-:W-:Y:S01]  /*1710*/  IMAD R27, R27, 0x238, R19.reuse ;  /* 0x000002381b1b7824 */ /* 0x100fe200078e0213 */
[----:B------:R-:W-:Y:S01]  /*1720*/  SEL R42, R3, R8, !P0 ;  /* 0x00000008032a7207 */ /* 0x000fe20004000000 */
[--C-:B------:R-:W-:Y:S01]  /*1730*/  IMAD R29, R29, 0x238, R19.reuse ;  /* 0x000002381d1d7824 */ /* 0x100fe200078e0213 */
[----:B------:R-:W-:Y:S01]  /*1740*/  SEL R46, R3, R9, !P0 ;  /* 0x00000009032e7207 */ /* 0x000fe20004000000 */
        /* <DEDUP_REMOVED lines=11> */
[-C--:B------:R-:W-:Y:S01]  /*1800*/  LEA R155, R12, R19.reuse, 0x7 ;  /* 0x000000130c9b7211 */ /* 0x080fe200078e38ff */
[--C-:B------:R-:W-:Y:S01]  /*1810*/  IMAD R12, R36, 0x238, R19.reuse ;  /* 0x00000238240c7824 */ /* 0x100fe200078e0213 */
[-C--:B------:R-:W-:Y:S01]  /*1820*/  LEA R13, R13, R19.reuse, 0x7 ;  /* 0x000000130d0d7211 */ /* 0x080fe200078e38ff */
[--C-:B------:R-:W-:Y:S01]  /*1830*/  IMAD R35, R35, 0x238, R19.reuse ;  /* 0x0000023823237824 */ /* 0x100fe200078e0213 */
[----:B------:R-:W-:Y:S01]  /*1840*/  IADD3 R34, R39, -R34, RZ ;  /* 0x8000002227227210 */ /* 0x000fe20007ffe0ff */
[--C-:B------:R-:W-:Y:S01]  /*1850*/  IMAD R24, R56, 0x238, R19.reuse ;  /* 0x0000023838187824 */ /* 0x100fe200078e0213 */
[C---:B------:R-:W-:Y:S01]  /*1860*/  LOP3.LUT R4, R5.reuse, 0x10, RZ, 0xfc, !PT ;  /* 0x0000001005047812 */ /* 0x040fe200078efcff */
[--C-:B------:R-:W-:Y:S01]  /*1870*/  IMAD R26, R60, 0x238, R19.reuse ;  /* 0x000002383c1a7824 */ /* 0x100fe200078e0213 */
[-C--:B------:R-:W-:Y:S01]  /*1880*/  LEA R177, R5, R19.reuse, 0x7 ;  /* 0x0000001305b17211 */ /* 0x080fe200078e38ff */
[--C-:B------:R-:W-:Y:S01]  /*1890*/  IMAD R48, R34, 0x238, R19.reuse ;  /* 0x0000023822307824 */ /* 0x100fe200078e0213 */
[-C--:B------:R-:W-:Y:S01]  /*18a0*/  LEA R151, R14, R19.reuse, 0x7 ;  /* 0x000000130e977211 */ /* 0x080fe200078e38ff */
[--C-:B------:R-:W-:Y:S01]  /*18b0*/  IMAD R14, R38, 0x238, R19.reuse ;  /* 0x00000238260e7824 */ /* 0x100fe200078e0213 */
[-C--:B------:R-:W-:Y:S01]  /*18c0*/  LEA R15, R15, R19.reuse, 0x7 ;  /* 0x000000130f0f7211 */ /* 0x080fe200078e38ff */
[--C-:B------:R-:W-:Y:S01]  /*18d0*/  IMAD R28, R64, 0x238, R19.reuse ;  /* 0x00000238401c7824 */ /* 0x100fe200078e0213 */
[C---:B------:R-:W-:Y:S01]  /*18e0*/  LOP3.LUT R6, R5.reuse, 0x14, RZ, 0xfc, !PT ;  /* 0x0000001405067812 */ /* 0x040fe200078efcff */
[--C-:B------:R-:W-:Y:S01]  /*18f0*/  IMAD R30, R68, 0x238, R19.reuse ;  /* 0x00000238441e7824 */ /* 0x100fe200078e0213 */
[-C--:B------:R-:W-:Y:S01]  /*1900*/  LEA R0, R0, R19.reuse, 0x7 ;  /* 0x0000001300007211 */ /* 0x080fe200078e38ff */
[--C-:B------:R-:W-:Y:S01]  /*1910*/  IMAD R32, R72, 0x238, R19.reuse ;  /* 0x0000023848207824 */ /* 0x100fe200078e0213 */
[----:B------:R-:W-:Y:S01]  /*1920*/  LEA R147, R16, R19, 0x7 ;  /* 0x0000001310937211 */ /* 0x000fe200078e38ff */
[--C-:B------:R-:W-:Y:S01]  /*1930*/  IMAD R16, R40, 0x238, R19.reuse ;  /* 0x0000023828107824 */ /* 0x100fe200078e0213 */
[C---:B------:R-:W-:Y:S01]  /*1940*/  LOP3.LUT R7, R5.reuse, 0x18, RZ, 0xfc, !PT ;  /* 0x0000001805077812 */ /* 0x040fe200078efcff */
[--C-:B------:R-:W-:Y:S01]  /*1950*/  IMAD R34, R76, 0x238, R19.reuse ;  /* 0x000002384c227824 */ /* 0x100fe200078e0213 */
[C---:B------:R-:W-:Y:S01]  /*1960*/  LOP3.LUT R8, R5.reuse, 0x1c, RZ, 0xfc, !PT ;  /* 0x0000001c05087812 */ /* 0x040fe200078efcff */
[--C-:B------:R-:W-:Y:S01]  /*1970*/  IMAD R36, R78, 0x238, R19.reuse ;  /* 0x000002384e247824 */ /* 0x100fe200078e0213 */
[C---:B------:R-:W-:Y:S01]  /*1980*/  LOP3.LUT R9, R5.reuse, 0x20, RZ, 0xfc, !PT ;  /* 0x0000002005097812 */ /* 0x040fe200078efcff */
[--C-:B------:R-:W-:Y:S01]  /*1990*/  IMAD R38, R80, 0x238, R19.reuse ;  /* 0x0000023850267824 */ /* 0x100fe200078e0213 */
[C---:B------:R-:W-:Y:S01]  /*19a0*/  LOP3.LUT R10, R5.reuse, 0x24, RZ, 0xfc, !PT ;  /* 0x00000024050a7812 */ /* 0x040fe200078efcff */
[----:B------:R-:W-:Y:S01]  /*19b0*/  IMAD R40, R82, 0x238, R19 ;  /* 0x0000023852287824 */ /* 0x000fe200078e0213 */
[----:B------:R-:W-:Y:S01]  /*19c0*/  LOP3.LUT R11, R5, 0x28, RZ, 0xfc, !PT ;  /* 0x00000028050b7812 */ /* 0x000fe200078efcff */
[----:B------:R-:W-:Y:S01]  /*19d0*/  IMAD.WIDE R16, R16, R43, c[0x0][0x160] ;  /* 0x0000580010107625 */ /* 0x000fe200078e022b */
[-C--:B------:R-:W-:Y:S01]  /*19e0*/  LEA R2, R2, R19.reuse, 0x7 ;  /* 0x0000001302027211 */ /* 0x080fe200078e38ff */
[----:B------:R-:W-:Y:S01]  /*19f0*/  CS2R R80, SRZ ;  /* 0x0000000000507805 */ /* 0x000fe2000001ff00 */
[----:B------:R-:W-:Y:S01]  /*1a00*/  LEA R3, R3, R19, 0x7 ;  /* 0x0000001303037211 */ /* 0x000fe200078e38ff */
[----:B------:R-:W-:Y:S01]  /*1a10*/  IMAD.WIDE R64, R21, R43, c[0x0][0x168] ;  /* 0x00005a0015407625 */ /* 0x000fe200078e022b */
[----:B------:R-:W-:Y:S01]  /*1a20*/  SHF.L.U32 R153, R13, 0x2, RZ ;  /* 0x000000020d997819 */ /* 0x000fe200000006ff */
[----:B------:R-:W-:Y:S01]  /*1a30*/  CS2R R82, SRZ ;  /* 0x0000000000527805 */ /* 0x000fe2000001ff00 */
[----:B------:R-:W-:Y:S01]  /*1a40*/  LEA R4, R4, R19, 0x7 ;  /* 0x0000001304047211 */ /* 0x000fe200078e38ff */
[----:B------:R-:W-:Y:S01]  /*1a50*/  IMAD.WIDE R12, R12, R43, c[0x0][0x160] ;  /* 0x000058000c0c7625 */ /* 0x000fe200078e022b */
[----:B------:R-:W-:-:S02]  /*1a60*/  SHF.L.U32 R177, R177, 0x2, RZ ;  /* 0x00000002b1b17819 */ /* 0x000fc400000006ff */
[----:B------:R-:W-:Y:S01]  /*1a70*/  SHF.L.U32 R149, R15, 0x2, RZ ;  /* 0x000000020f957819 */ /* 0x000fe200000006ff */
[----:B------:R-:W-:Y:S01]  /*1a80*/  IMAD.WIDE R14, R14, R43, c[0x0][0x160] ;  /* 0x000058000e0e7625 */ /* 0x000fe200078e022b */
[----:B------:R-:W-:Y:S01]  /*1a90*/  LEA R6, R6, R19, 0x7 ;  /* 0x0000001306067211 */ /* 0x000fe200078e38ff */
[----:B------:R1:W-:Y:S01]  /*1aa0*/  LDGSTS.E.BYPASS.128 [R177], [R12.64] ;  /* 0x000000000cb17fae */ /* 0x0003e2000b901c48 */
[----:B------:R-:W-:Y:S01]  /*1ab0*/  SHF.L.U32 R175, R0, 0x2, RZ ;  /* 0x0000000200af7819 */ /* 0x000fe200000006ff */
[----:B------:R-:W-:Y:S01]  /*1ac0*/  IMAD.WIDE R68, R23, R43, c[0x0][0x168] ;  /* 0x00005a0017447625 */ /* 0x000fe200078e022b */
[-C--:B------:R-:W-:Y:S02]  /*1ad0*/  LEA R7, R7, R19.reuse, 0x7 ;  /* 0x0000001307077211 */ /* 0x080fe400078e38ff */
[----:B------:R-:W-:Y:S01]  /*1ae0*/  LEA R8, R8, R19, 0x7 ;  /* 0x0000001308087211 */ /* 0x000fe200078e38ff */
[----:B------:R-:W-:Y:S01]  /*1af0*/  IMAD.WIDE R20, R20, R43, c[0x0][0x160] ;  /* 0x0000580014147625 */ /* 0x000fe200078e022b */
[-C--:B------:R-:W-:Y:S01]  /*1b00*/  LEA R9, R9, R19.reuse, 0x7 ;  /* 0x0000001309097211 */ /* 0x080fe200078e38ff */
[----:B------:R2:W-:Y:S01]  /*1b10*/  LDGSTS.E.BYPASS.128 [R175], [R14.64] ;  /* 0x000000000eaf7fae */ /* 0x0005e2000b901c48 */
[----:B------:R-:W-:Y:S01]  /*1b20*/  LEA R10, R10, R19, 0x7 ;  /* 0x000000130a0a7211 */ /* 0x000fe200078e38ff */
[----:B------:R-:W-:Y:S01]  /*1b30*/  IMAD.WIDE R72, R25, R43, c[0x0][0x168] ;  /* 0x00005a0019487625 */ /* 0x000fe200078e022b */
[----:B------:R-:W-:-:S02]  /*1b40*/  LEA R11, R11, R19, 0x7 ;  /* 0x000000130b0b7211 */ /* 0x000fc400078e38ff */
[----:B------:R-:W-:Y:S01]  /*1b50*/  SHF.L.U32 R173, R2, 0x2, RZ ;  /* 0x0000000202ad7819 */ /* 0x000fe200000006ff */
[-C--:B------:R-:W-:Y:S01]  /*1b60*/  IMAD.WIDE R18, R18, R43.reuse, c[0x0][0x160] ;  /* 0x0000580012127625 */ /* 0x080fe200078e022b */
[----:B------:R-:W-:Y:S02]  /*1b70*/  SHF.L.U32 R171, R3, 0x2, RZ ;  /* 0x0000000203ab7819 */ /* 0x000fe400000006ff */
[----:B------:R-:W-:Y:S01]  /*1b80*/  SHF.L.U32 R169, R4, 0x2, RZ ;  /* 0x0000000204a97819 */ /* 0x000fe200000006ff */
[-C--:B------:R-:W-:Y:S01]  /*1b90*/  IMAD.WIDE R22, R22, R43.reuse, c[0x0][0x160] ;  /* 0x0000580016167625 */ /* 0x080fe200078e022b */
[----:B------:R-:W-:Y:S01]  /*1ba0*/  SHF.L.U32 R167, R6, 0x2, RZ ;  /* 0x0000000206a77819 */ /* 0x000fe200000006ff */
[----:B------:R3:W-:Y:S01]  /*1bb0*/  LDGSTS.E.BYPASS.128 [R173], [R16.64] ;  /* 0x0000000010ad7fae */ /* 0x0007e2000b901c48 */
        /* <DEDUP_REMOVED lines=16> */
[----:B------:R-:W-:Y:S01]  /*1cc0*/  IADD3 R0, P1, R12, 0x800, RZ ;  /* 0x000008000c007810 */ /* 0x000fe20007f3e0ff */
[----:B------:R-:W-:Y:S01]  /*1cd0*/  IMAD.WIDE R56, R31, R43, c[0x0][0x168] ;  /* 0x00005a001f387625 */ /* 0x000fe200078e022b */
[----:B------:R-:W-:Y:S01]  /*1ce0*/  IADD3 R2, P0, R14, 0x800, RZ ;  /* 0x000008000e027810 */ /* 0x000fe20007f1e0ff */
[----:B------:R1:W-:Y:S01]  /*1cf0*/  LDGSTS.E.BYPASS.128 [R163], [R26.64] ;  /* 0x000000001aa37fae */ /* 0x0003e2000b901c48 */
[----:B------:R-:W-:Y:S01]  /*1d00*/  IADD3.X R3, RZ, R13, RZ, P1, !PT ;  /* 0x0000000dff037210 */ /* 0x000fe20000ffe4ff */
[----:B------:R-:W-:Y:S01]  /*1d10*/  IMAD.WIDE R28, R28, R43, c[0x0][0x160] ;  /* 0x000058001c1c7625 */ /* 0x000fe200078e022b */
[----:B------:R-:W-:-:S02]  /*1d20*/  IADD3.X R5, RZ, R15, RZ, P0, !PT ;  /* 0x0000000fff057210 */ /* 0x000fc400007fe4ff */
[----:B------:R-:W-:Y:S01]  /*1d30*/  IADD3 R4, P1, R16, 0x800, RZ ;  /* 0x0000080010047810 */ /* 0x000fe20007f3e0ff */
[-C--:B------:R-:W-:Y:S01]  /*1d40*/  IMAD.WIDE R50, R33, R43.reuse, c[0x0][0x168] ;  /* 0x00005a0021327625 */ /* 0x080fe200078e022b */
[----:B------:R1:W-:Y:S01]  /*1d50*/  LDGSTS.E.BYPASS.128 [R161], [R28.64] ;  /* 0x000000001ca17fae */ /* 0x0003e2000b901c48 */
[----:B------:R-:W-:Y:S02]  /*1d60*/  IADD3 R6, P0, R18, 0x800, RZ ;  /* 0x0000080012067810 */ /* 0x000fe40007f1e0ff */
[----:B------:R-:W-:Y:S01]  /*1d70*/  IMAD.WIDE R30, R30, R43, c[0x0][0x160] ;  /* 0x000058001e1e7625 */ /* 0x000fe200078e022b */
[----:B------:R-:W-:Y:S02]  /*1d80*/  IADD3.X R7, RZ, R17, RZ, P1, !PT ;  /* 0x00000011ff077210 */ /* 0x000fe40000ffe4ff */
[----:B------:R-:W-:Y:S01]  /*1d90*/  IADD3.X R9, RZ, R19, RZ, P0, !PT ;  /* 0x00000013ff097210 */ /* 0x000fe200007fe4ff */
[----:B------:R-:W-:Y:S01]  /*1da0*/  IMAD.WIDE R46, R35, R43, c[0x0][0x168] ;  /* 0x00005a00232e7625 */ /* 0x000fe200078e022b */
[----:B------:R1:W-:Y:S01]  /*1db0*/  LDGSTS.E.BYPASS.128 [R159], [R30.64] ;  /* 0x000000001e9f7fae */ /* 0x0003e2000b901c48 */
[----:B------:R-:W-:-:S02]  /*1dc0*/  IADD3 R8, P1, R20, 0x800, RZ ;  /* 0x0000080014087810 */ /* 0x000fc40007f3e0ff */
[----:B------:R-:W-:Y:S01]  /*1dd0*/  IMAD.WIDE R32, R32, R43, c[0x0][0x160] ;  /* 0x0000580020207625 */ /* 0x000fe200078e022b */
[----:B------:R-:W-:Y:S02]  /*1de0*/  IADD3 R10, P0, R22, 0x800, RZ ;  /* 0x00000800160a7810 */ /* 0x000fe40007f1e0ff */
[----:B------:R-:W-:Y:S01]  /*1df0*/  IADD3.X R11, RZ, R21, RZ, P1, !PT ;  /* 0x00000015ff0b7210 */ /* 0x000fe20000ffe4ff */
[-C--:B------:R-:W-:Y:S01]  /*1e00*/  IMAD.WIDE R34, R34, R43.reuse, c[0x0][0x160] ;  /* 0x0000580022227625 */ /* 0x080fe200078e022b */
[----:B------:R1:W-:Y:S01]  /*1e10*/  LDGSTS.E.BYPASS.128 [R157], [R32.64] ;  /* 0x00000000209d7fae */ /* 0x0003e2000b901c48 */
[----:B------:R-:W-:Y:S02]  /*1e20*/  LOP3.LUT R146, R146, 0x3c, RZ, 0xc0, !PT ;  /* 0x0000003c92927812 */ /* 0x000fe400078ec0ff */
[-C--:B------:R-:W-:Y:S01]  /*1e30*/  IMAD.WIDE R36, R36, R43.reuse, c[0x0][0x160] ;  /* 0x0000580024247625 */ /* 0x080fe200078e022b */
[----:B------:R1:W-:Y:S03]  /*1e40*/  LDGSTS.E.BYPASS.128 [R155], [R34.64] ;  /* 0x00000000229b7fae */ /* 0x0003e6000b901c48 */
[-C--:B------:R-:W-:Y:S01]  /*1e50*/  IMAD.WIDE R38, R38, R43.reuse, c[0x0][0x160] ;  /* 0x0000580026267625 */ /* 0x080fe200078e022b */
[----:B------:R1:W-:Y:S03]  /*1e60*/  LDGSTS.E.BYPASS.128 [R153], [R36.64] ;  /* 0x0000000024997fae */ /* 0x0003e6000b901c48 */
[-C--:B------:R-:W-:Y:S01]  /*1e70*/  IMAD.WIDE R66, R66, R43.reuse, c[0x0][0x168] ;  /* 0x00005a0042427625 */ /* 0x080fe200078e022b */
[----:B------:R1:W-:Y:S03]  /*1e80*/  LDGSTS.E.BYPASS.128 [R151], [R38.64] ;  /* 0x0000000026977fae */ /* 0x0003e6000b901c48 */
[----:B------:R-:W-:-:S04]  /*1e90*/  IMAD.WIDE R70, R70, R43, c[0x0][0x168] ;  /* 0x00005a0046467625 */ /* 0x000fc800078e022b */
[----:B------:R-:W-:-:S04]  /*1ea0*/  IMAD.WIDE R74, R74, R43, c[0x0][0x168] ;  /* 0x00005a004a4a7625 */ /* 0x000fc800078e022b */
[----:B------:R-:W-:-:S04]  /*1eb0*/  IMAD.WIDE R62, R62, R43, c[0x0][0x168] ;  /* 0x00005a003e3e7625 */ /* 0x000fc800078e022b */
[----:B------:R-:W-:-:S04]  /*1ec0*/  IMAD.WIDE R58, R58, R43, c[0x0][0x168] ;  /* 0x00005a003a3a7625 */ /* 0x000fc800078e022b */
[----:B------:R-:W-:-:S04]  /*1ed0*/  IMAD.WIDE R54, R54, R43, c[0x0][0x168] ;  /* 0x00005a0036367625 */ /* 0x000fc800078e022b */
[----:B------:R-:W-:-:S04]  /*1ee0*/  IMAD.WIDE R52, R52, R43, c[0x0][0x168] ;  /* 0x00005a0034347625 */ /* 0x000fc800078e022b */
[----:B------:R-:W-:-:S04]  /*1ef0*/  IMAD.WIDE R48, R48, R43, c[0x0][0x168] ;  /* 0x00005a0030307625 */ /* 0x000fc800078e022b */
[----:B------:R-:W-:-:S04]  /*1f00*/  IMAD.WIDE R40, R40, R43, c[0x0][0x160] ;  /* 0x0000580028287625 */ /* 0x000fc800078e022b */
[----:B------:R-:W-:Y:S01]  /*1f10*/  IMAD.WIDE R42, R42, R43, c[0x0][0x160] ;  /* 0x000058002a2a7625 */ /* 0x000fe200078e022b */
[----:B------:R1:W-:Y:S04]  /*1f20*/  LDGSTS.E.BYPASS.128 [R149], [R40.64] ;  /* 0x0000000028957fae */ /* 0x0003e8000b901c48 */
[----:B------:R1:W-:Y:S04]  /*1f30*/  LDGSTS.E.BYPASS.128 [R147], [R42.64] ;  /* 0x000000002a937fae */ /* 0x0003e8000b901c48 */
[----:B------:R-:W0:Y:S04]  /*1f40*/  LDGDEPBAR ;  /* 0x00000000000079af */ /* 0x000e280000000000 */
[----:B------:R1:W-:Y:S04]  /*1f50*/  LDGSTS.E.BYPASS.128 [R177+0x20000], [R64.64] ;  /* 0x2000000040b17fae */ /* 0x0003e8000b901c48 */
        /* <DEDUP_REMOVED lines=15> */
[----:B------:R-:W0:Y:S04]  /*2050*/  LDGDEPBAR ;  /* 0x00000000000079af */ /* 0x000e280000000000 */
[----:B------:R-:W-:Y:S06]  /*2060*/  BAR.SYNC 0x0 ;  /* 0x0000000000007b1d */ /* 0x000fec0000000000 */
[----:B------:R-:W-:Y:S01]  /*2070*/  @!PT LDS RZ, [RZ] ;  /* 0x00000000fffff984 */ /* 0x000fe20000000800 */
[----:B------:R-:W-:Y:S01]  /*2080*/  @!PT LDS RZ, [RZ] ;  /* 0x00000000fffff984 */ /* 0x000fe20000000800 */
[----:B------:R-:W-:Y:S01]  /*2090*/  @!PT LDS RZ, [RZ] ;  /* 0x00000000fffff984 */ /* 0x000fe20000000800 */
[----:B------:R1:W-:Y:S04]  /*20a0*/  LDGSTS.E.BYPASS.128 [R177+0x8000], [R12.64+0x200] ;  /* 0x080002000cb17fae */ /* 0x0003e8000b901c48 */
        /* <DEDUP_REMOVED lines=15> */
[----:B------:R-:W0:Y:S04]  /*21a0*/  LDGDEPBAR ;  /* 0x00000000000079af */ /* 0x000e280000000000 */
        /* <DEDUP_REMOVED lines=62> */
[----:B------:R4:W-:Y:S01]  /*2590*/  LDGSTS.E.BYPASS.128 [R171+0x18000], [R18.64+0x600] ;  /* 0x1800060012ab7fae */ /* 0x0009e2000b901c48 */
[----:B-1----:R-:W-:-:S02]  /*25a0*/  IADD3.X R13, RZ, R23, RZ, P0, !PT ;  /* 0x00000017ff0d7210 */ /* 0x002fc400007fe4ff */
[----:B------:R-:W-:Y:S01]  /*25b0*/  IADD3 R12, P1, R24, 0x800, RZ ;  /* 0x00000800180c7810 */ /* 0x000fe20007f3e0ff */
[----:B------:R1:W-:Y:S01]  /*25c0*/  LDGSTS.E.BYPASS.128 [R169+0x18000], [R20.64+0x600] ;  /* 0x1800060014a97fae */ /* 0x0003e2000b901c48 */
[----:B--2---:R-:W-:Y:S02]  /*25d0*/  IADD3 R14, P0, R26, 0x800, RZ ;  /* 0x000008001a0e7810 */ /* 0x004fe40007f1e0ff */
[----:B------:R-:W-:Y:S01]  /*25e0*/  IADD3.X R15, RZ, R25, RZ, P1, !PT ;  /* 0x00000019ff0f7210 */ /* 0x000fe20000ffe4ff */
[----:B------:R2:W-:Y:S01]  /*25f0*/  LDGSTS.E.BYPASS.128 [R167+0x18000], [R22.64+0x600] ;  /* 0x1800060016a77fae */ /* 0x0005e2000b901c48 */
[----:B---3--:R-:W-:Y:S02]  /*2600*/  IADD3.X R17, RZ, R27, RZ, P0, !PT ;  /* 0x0000001bff117210 */ /* 0x008fe400007fe4ff */
[----:B------:R-:W-:Y:S01]  /*2610*/  IADD3 R16, P1, R28, 0x800, RZ ;  /* 0x000008001c107810 */ /* 0x000fe20007f3e0ff */
[----:B------:R3:W-:Y:S01]  /*2620*/  LDGSTS.E.BYPASS.128 [R165+0x18000], [R24.64+0x600] ;  /* 0x1800060018a57fae */ /* 0x0007e2000b901c48 */
[----:B----4-:R-:W-:-:S02]  /*2630*/  IADD3 R18, P0, R30, 0x800, RZ ;  /* 0x000008001e127810 */ /* 0x010fc40007f1e0ff */
[----:B------:R-:W-:Y:S01]  /*2640*/  IADD3.X R19, RZ, R29, RZ, P1, !PT ;  /* 0x0000001dff137210 */ /* 0x000fe20000ffe4ff */
[----:B------:R4:W-:Y:S01]  /*2650*/  LDGSTS.E.BYPASS.128 [R163+0x18000], [R26.64+0x600] ;  /* 0x180006001aa37fae */ /* 0x0009e2000b901c48 */
[----:B-1----:R-:W-:Y:S02]  /*2660*/  IADD3.X R21, RZ, R31, RZ, P0, !PT ;  /* 0x0000001fff157210 */ /* 0x002fe400007fe4ff */
[----:B------:R-:W-:Y:S01]  /*2670*/  IADD3 R20, P1, R32, 0x800, RZ ;  /* 0x0000080020147810 */ /* 0x000fe20007f3e0ff */
[----:B------:R1:W-:Y:S01]  /*2680*/  LDGSTS.E.BYPASS.128 [R161+0x18000], [R28.64+0x600] ;  /* 0x180006001ca17fae */ /* 0x0003e2000b901c48 */
[----:B--2---:R-:W-:Y:S02]  /*2690*/  IADD3 R22, P0, R34, 0x800, RZ ;  /* 0x0000080022167810 */ /* 0x004fe40007f1e0ff */
[----:B------:R-:W-:Y:S01]  /*26a0*/  IADD3.X R23, RZ, R33, RZ, P1, !PT ;  /* 0x00000021ff177210 */ /* 0x000fe20000ffe4ff */
[----:B------:R2:W-:Y:S01]  /*26b0*/  LDGSTS.E.BYPASS.128 [R159+0x18000], [R30.64+0x600] ;  /* 0x180006001e9f7fae */ /* 0x0005e2000b901c48 */
[----:B---3--:R-:W-:-:S02]  /*26c0*/  IADD3.X R25, RZ, R35, RZ, P0, !PT ;  /* 0x00000023ff197210 */ /* 0x008fc400007fe4ff */
[----:B------:R-:W-:Y:S01]  /*26d0*/  IADD3 R24, P1, R36, 0x800, RZ ;  /* 0x0000080024187810 */ /* 0x000fe20007f3e0ff */
[----:B------:R3:W-:Y:S01]  /*26e0*/  LDGSTS.E.BYPASS.128 [R157+0x18000], [R32.64+0x600] ;  /* 0x18000600209d7fae */ /* 0x0007e2000b901c48 */
[----:B----4-:R-:W-:Y:S02]  /*26f0*/  IADD3 R26, P0, R38, 0x800, RZ ;  /* 0x00000800261a7810 */ /* 0x010fe40007f1e0ff */
[----:B------:R-:W-:Y:S01]  /*2700*/  IADD3.X R27, RZ, R37, RZ, P1, !PT ;  /* 0x00000025ff1b7210 */ /* 0x000fe20000ffe4ff */
[----:B------:R4:W-:Y:S01]  /*2710*/  LDGSTS.E.BYPASS.128 [R155+0x18000], [R34.64+0x600] ;  /* 0x18000600229b7fae */ /* 0x0009e2000b901c48 */
[----:B-1----:R-:W-:Y:S02]  /*2720*/  IADD3.X R29, RZ, R39, RZ, P0, !PT ;  /* 0x00000027ff1d7210 */ /* 0x002fe400007fe4ff */
[----:B------:R-:W-:Y:S01]  /*2730*/  IADD3 R28, P1, R40, 0x800, RZ ;  /* 0x00000800281c7810 */ /* 0x000fe20007f3e0ff */
[----:B------:R1:W-:Y:S01]  /*2740*/  LDGSTS.E.BYPASS.128 [R153+0x18000], [R36.64+0x600] ;  /* 0x1800060024997fae */ /* 0x0003e2000b901c48 */
[----:B--2---:R-:W-:-:S02]  /*2750*/  IADD3 R30, P0, R42, 0x800, RZ ;  /* 0x000008002a1e7810 */ /* 0x004fc40007f1e0ff */
[----:B------:R-:W-:Y:S01]  /*2760*/  IADD3.X R31, RZ, R41, RZ, P1, !PT ;  /* 0x00000029ff1f7210 */ /* 0x000fe20000ffe4ff */
[----:B------:R2:W-:Y:S01]  /*2770*/  LDGSTS.E.BYPASS.128 [R151+0x18000], [R38.64+0x600] ;  /* 0x1800060026977fae */ /* 0x0005e2000b901c48 */
[----:B---3--:R-:W-:Y:S02]  /*2780*/  IADD3.X R33, RZ, R43, RZ, P0, !PT ;  /* 0x0000002bff217210 */ /* 0x008fe400007fe4ff */
[----:B------:R-:W-:Y:S01]  /*2790*/  IADD3 R32, P1, R64, 0x800, RZ ;  /* 0x0000080040207810 */ /* 0x000fe20007f3e0ff */
[----:B------:R3:W-:Y:S01]  /*27a0*/  LDGSTS.E.BYPASS.128 [R149+0x18000], [R40.64+0x600] ;  /* 0x1800060028957fae */ /* 0x0007e2000b901c48 */
[----:B----4-:R-:W-:Y:S02]  /*27b0*/  IADD3 R34, P0, R66, 0x800, RZ ;  /* 0x0000080042227810 */ /* 0x010fe40007f1e0ff */
[----:B------:R-:W-:Y:S01]  /*27c0*/  IADD3.X R35, RZ, R65, RZ, P1, !PT ;  /* 0x00000041ff237210 */ /* 0x000fe20000ffe4ff */
[----:B------:R4:W-:Y:S01]  /*27d0*/  LDGSTS.E.BYPASS.128 [R147+0x18000], [R42.64+0x600] ;  /* 0x180006002a937fae */ /* 0x0009e2000b901c48 */
[----:B-1----:R-:W-:-:S02]  /*27e0*/  IADD3.X R37, RZ, R67, RZ, P0, !PT ;  /* 0x00000043ff257210 */ /* 0x002fc400007fe4ff */
[----:B------:R-:W-:Y:S01]  /*27f0*/  IADD3 R36, P1, R68, 0x800, RZ ;  /* 0x0000080044247810 */ /* 0x000fe20007f3e0ff */
[----:B------:R-:W0:Y:S01]  /*2800*/  LDGDEPBAR ;  /* 0x00000000000079af */ /* 0x000e220000000000 */
        /* <DEDUP_REMOVED lines=9> */
[----:B------:R-:W-:Y:S02]  /*28a0*/  IADD3.X R121, RZ, R75, RZ, P0, !PT ;  /* 0x0000004bff797210 */ /* 0x000fe400007fe4ff */
[----:B------:R-:W-:Y:S01]  /*28b0*/  IADD3 R120, P1, R76, 0x800, RZ ;  /* 0x000008004c787810 */ /* 0x000fe20007f3e0ff */
[----:B------:R1:W-:Y:S01]  /*28c0*/  LDGSTS.E.BYPASS.128 [R171+0x38000], [R70.64+0x600] ;  /* 0x3800060046ab7fae */ /* 0x0003e2000b901c48 */
[----:B------:R-:W-:Y:S02]  /*28d0*/  IADD3 R124, P0, R62, 0x800, RZ ;  /* 0x000008003e7c7810 */ /* 0x000fe40007f1e0ff */
[----:B------:R-:W-:Y:S01]  /*28e0*/  IADD3.X R122, RZ, R77, RZ, P1, !PT ;  /* 0x0000004dff7a7210 */ /* 0x000fe20000ffe4ff */
[----:B------:R1:W-:Y:S01]  /*28f0*/  LDGSTS.E.BYPASS.128 [R169+0x38000], [R72.64+0x600] ;  /* 0x3800060048a97fae */ /* 0x0003e2000b901c48 */
[----:B------:R-:W-:-:S02]  /*2900*/  IADD3.X R123, RZ, R63, RZ, P0, !PT ;  /* 0x0000003fff7b7210 */ /* 0x000fc400007fe4ff */
[----:B------:R-:W-:Y:S01]  /*2910*/  IADD3 R126, P1, R60, 0x800, RZ ;  /* 0x000008003c7e7810 */ /* 0x000fe20007f3e0ff */
[----:B------:R1:W-:Y:S01]  /*2920*/  LDGSTS.E.BYPASS.128 [R167+0x38000], [R74.64+0x600] ;  /* 0x380006004aa77fae */ /* 0x0003e2000b901c48 */
[----:B------:R-:W-:Y:S02]  /*2930*/  IADD3 R128, P0, R58, 0x800, RZ ;  /* 0x000008003a807810 */ /* 0x000fe40007f1e0ff */
[----:B------:R-:W-:Y:S01]  /*2940*/  IADD3.X R125, RZ, R61, RZ, P1, !PT ;  /* 0x0000003dff7d7210 */ /* 0x000fe20000ffe4ff */
[----:B------:R1:W-:Y:S01]  /*2950*/  LDGSTS.E.BYPASS.128 [R165+0x38000], [R76.64+0x600] ;  /* 0x380006004ca57fae */ /* 0x0003e2000b901c48 */
[----:B------:R-:W-:Y:S02]  /*2960*/  IADD3.X R127, RZ, R59, RZ, P0, !PT ;  /* 0x0000003bff7f7210 */ /* 0x000fe400007fe4ff */
[----:B------:R-:W-:Y:S01]  /*2970*/  IADD3 R130, P1, R56, 0x800, RZ ;  /* 0x0000080038827810 */ /* 0x000fe20007f3e0ff */
[----:B------:R1:W-:Y:S01]  /*2980*/  LDGSTS.E.BYPASS.128 [R163+0x38000], [R62.64+0x600] ;  /* 0x380006003ea37fae */ /* 0x0003e2000b901c48 */
[----:B------:R-:W-:-:S02]  /*2990*/  IADD3 R132, P0, R54, 0x800, RZ ;  /* 0x0000080036847810 */ /* 0x000fc40007f1e0ff */
        /* <DEDUP_REMOVED lines=14> */
[----:B------:R-:W-:-:S03]  /*2a80*/  IADD3.X R139, RZ, R47, RZ, P0, !PT ;  /* 0x0000002fff8b7210 */ /* 0x000fc600007fe4ff */
[----:B------:R1:W-:Y:S04]  /*2a90*/  LDGSTS.E.BYPASS.128 [R151+0x38000], [R50.64+0x600] ;  /* 0x3800060032977fae */ /* 0x0003e8000b901c48 */
[----:B------:R1:W-:Y:S04]  /*2aa0*/  LDGSTS.E.BYPASS.128 [R149+0x38000], [R48.64+0x600] ;  /* 0x3800060030957fae */ /* 0x0003e8000b901c48 */
[----:B------:R1:W-:Y:S01]  /*2ab0*/  LDGSTS.E.BYPASS.128 [R147+0x38000], [R46.64+0x600] ;  /* 0x380006002e937fae */ /* 0x0003e2000b901c48 */
[----:B------:R-:W-:-:S03]  /*2ac0*/  UMOV UR8, 0x20000 ;  /* 0x0002000000087882 */ /* 0x000fc60000000000 */
[----:B------:R-:W0:Y:S01]  /*2ad0*/  LDGDEPBAR ;  /* 0x00000000000079af */ /* 0x000e220000000000 */
[----:B------:R-:W-:-:S04]  /*2ae0*/  DEPBAR.LE SB0, 0x6 ;  /* 0x000081800000791a */ /* 0x000fc80000000000 */
[----:B-1----:R-:W-:Y:S06]  /*2af0*/  BAR.SYNC 0x0 ;  /* 0x0000000000007b1d */ /* 0x002fec0000000000 */
.L_x_1:
[----:B------:R-:W-:Y:S01]  /*2b00*/  LEA R148, R146, UR8, 0x9 ;  /* 0x0000000892947c11 */ /* 0x000fe2000f8e48ff */
[----:B------:R-:W1:Y:S01]  /*2b10*/  S2R R60, SR_TID.X ;  /* 0x00000000003c7919 */ /* 0x000e620000002100 */
[----:B------:R-:W-:Y:S01]  /*2b20*/  ISETP.NE.AND P1, PT, RZ, UR6, PT ;  /* 0x00000006ff007c0c */ /* 0x000fe2000bf25270 */
[----:B------:R-:W-:Y:S01]  /*2b30*/  ULDC.64 UR10, c[0x0][0x118] ;  /* 0x00004600000a7ab9 */ /* 0x000fe20000000a00 */
[----:B------:R-:W-:Y:S01]  /*2b40*/  IADD3 R144, R144, 0x1, RZ ;  /* 0x0000000190907810 */ /* 0x000fe20007ffe0ff */
[----:B------:R-:W-:Y:S04]  /*2b50*/  LDS.128 R44, [R145.X4+UR5] ;  /* 0x00000005912c7984 */ /* 0x000fe80008004c00 */
[----:B------:R-:W2:Y:S04]  /*2b60*/  LDS.128 R56, [R148+0x600] ;  /* 0x0006000094387984 */ /* 0x000ea80000000c00 */
[----:B------:R-:W3:Y:S04]  /*2b70*/  LDS.128 R64, [R148+0x200] ;  /* 0x0002000094407984 */ /* 0x000ee80000000c00 */
[----:B------:R-:W4:Y:S04]  /*2b80*/  LDS.128 R48, [R148] ;  /* 0x0000000094307984 */ /* 0x000f280000000c00 */
[----:B------:R-:W4:Y:S04]  /*2b90*/  LDS.128 R52, [R148+0x400] ;  /* 0x0004000094347984 */ /* 0x000f280000000c00 */
[----:B------:R-:W4:Y:S01]  /*2ba0*/  LDS.128 R68, [R145.X4+UR5+0x200] ;  /* 0x0002000591447984 */ /* 0x000f220008004c00 */
[----:B-1----:R-:W-:-:S04]  /*2bb0*/  SHF.L.U32 R60, R60, 0x2, RZ ;  /* 0x000000023c3c7819 */ /* 0x002fc800000006ff */
[----:B------:R-:W-:-:S04]  /*2bc0*/  LOP3.LUT R60, R60, 0x7c, RZ, 0xc0, !PT ;  /* 0x0000007c3c3c7812 */ /* 0x000fc800078ec0ff */
[----:B------:R-:W-:Y:S02]  /*2bd0*/  ISETP.GE.U32.AND P0, PT, R60, 0x38, PT ;  /* 0x000000383c00780c */ /* 0x000fe40003f06070 */
[----:B------:R-:W1:Y:S02]  /*2be0*/  LDS.128 R60, [R145.X4+UR5+0x400] ;  /* 0x00040005913c7984 */ /* 0x000e640008004c00 */
[----:B------:R-:W-:-:S04]  /*2bf0*/  SEL R72, RZ, 0x10, P0 ;  /* 0x00000010ff487807 */ /* 0x000fc80000000000 */
[----:B------:R-:W-:Y:S02]  /*2c00*/  SEL R72, R72, RZ, !P1 ;  /* 0x000000ff48487207 */ /* 0x000fe40004800000 */
[----:B------:R-:W-:Y:S02]  /*2c10*/  ISETP.GE.AND P1, PT, R144, 0x4, PT ;  /* 0x000000049000780c */ /* 0x000fe40003f26270 */
[----:B------:R-:W-:Y:S01]  /*2c20*/  ISETP.NE.U32.AND P0, PT, R72, RZ, PT ;  /* 0x000000ff4800720c */ /* 0x000fe20003f05070 */
[C---:B--2---:R-:W-:Y:S01]  /*2c30*/  FFMA R74, R44.reuse, R56, R115 ;  /* 0x000000382c4a7223 */ /* 0x044fe20000000073 */
[----:B---3--:R-:W-:-:S03]  /*2c40*/  FFMA R72, R44, R64, R113 ;  /* 0x000000402c487223 */ /* 0x008fc60000000071 */
[C---:B------:R-:W-:Y:S01]  /*2c50*/  FFMA R77, R45.reuse, R57, R74 ;  /* 0x000000392d4d7223 */ /* 0x040fe2000000004a */
[----:B----4-:R-:W-:Y:S01]  /*2c60*/  FFMA R112, R44, R48, R112 ;  /* 0x000000302c707223 */ /* 0x010fe20000000070 */
[C---:B------:R-:W-:Y:S02]  /*2c70*/  FFMA R85, R45.reuse, R65, R72 ;  /* 0x000000412d557223 */ /* 0x040fe40000000048 */
[----:B------:R-:W-:Y:S01]  /*2c80*/  FFMA R78, R46, R58, R77 ;  /* 0x0000003a2e4e7223 */ /* 0x000fe2000000004d */
[----:B------:R-:W2:Y:S01]  /*2c90*/  LDS.128 R72, [R145.X4+UR5+0x600] ;  /* 0x0006000591487984 */ /* 0x000ea20008004c00 */
[----:B------:R-:W-:Y:S01]  /*2ca0*/  FFMA R44, R44, R52, R114 ;  /* 0x000000342c2c7223 */ /* 0x000fe20000000072 */
[----:B------:R-:W-:Y:S01]  /*2cb0*/  FFMA R79, R45, R49, R112 ;  /* 0x000000312d4f7223 */ /* 0x000fe20000000070 */
[C---:B------:R-:W-:Y:S01]  /*2cc0*/  FFMA R76, R46.reuse, R66, R85 ;  /* 0x000000422e4c7223 */ /* 0x040fe20000000055 */
[----:B------:R-:W-:Y:S01]  /*2cd0*/  FFMA R203, R47, R59, R78 ;  /* 0x0000003b2fcb7223 */ /* 0x000fe2000000004e */
        /* <DEDUP_REMOVED lines=8> */
[C---:B------:R-:W-:Y:S01]  /*2d60*/  FFMA R79, R69.reuse, R53, R110 ;  /* 0x00000035454f7223 */ /* 0x040fe2000000006e */
[C---:B------:R-:W-:Y:S01]  /*2d70*/  FFMA R85, R69.reuse, R49, R108 ;  /* 0x0000003145557223 */ /* 0x040fe2000000006c */
[----:B------:R-:W-:Y:S01]  /*2d80*/  FFMA R77, R69, R57, R44 ;  /* 0x00000039454d7223 */ /* 0x000fe2000000002c */
[C---:B------:R-:W-:Y:S01]  /*2d90*/  FFMA R199, R47.reuse, R67, R76 ;  /* 0x000000432fc77223 */ /* 0x040fe2000000004c */
[----:B------:R-:W-:Y:S01]  /*2da0*/  FFMA R205, R47, R55, R46 ;  /* 0x000000372fcd7223 */ /* 0x000fe2000000002e */
[----:B------:R-:W-:Y:S01]  /*2db0*/  FFMA R69, R69, R65, R68 ;  /* 0x0000004145457223 */ /* 0x000fe20000000044 */
[----:B------:R-:W3:Y:S01]  /*2dc0*/  LDS.128 R44, [R145.X4+UR5+0x4000] ;  /* 0x00400005912c7984 */ /* 0x000ee20008004c00 */
[C---:B------:R-:W-:Y:S01]  /*2dd0*/  FFMA R76, R70.reuse, R54, R79 ;  /* 0x00000036464c7223 */ /* 0x040fe2000000004f */
[C---:B------:R-:W-:Y:S01]  /*2de0*/  FFMA R78, R70.reuse, R58, R77 ;  /* 0x0000003a464e7223 */ /* 0x040fe2000000004d */
[C---:B------:R-:W-:Y:S01]  /*2df0*/  FFMA R68, R70.reuse, R66, R69 ;  /* 0x0000004246447223 */ /* 0x040fe20000000045 */
[----:B------:R-:W-:Y:S01]  /*2e00*/  FFMA R70, R70, R50, R85 ;  /* 0x0000003246467223 */ /* 0x000fe20000000055 */
[C---:B-1----:R-:W-:Y:S01]  /*2e10*/  FFMA R106, R60.reuse, R52, R106 ;  /* 0x000000343c6a7223 */ /* 0x042fe2000000006a */
[C---:B------:R-:W-:Y:S01]  /*2e20*/  FFMA R104, R60.reuse, R48, R104 ;  /* 0x000000303c687223 */ /* 0x040fe20000000068 */
[----:B------:R-:W-:Y:S01]  /*2e30*/  FFMA R197, R71, R67, R68 ;  /* 0x0000004347c57223 */ /* 0x000fe20000000044 */
[C---:B------:R-:W-:Y:S01]  /*2e40*/  FFMA R68, R60.reuse, R56, R107 ;  /* 0x000000383c447223 */ /* 0x040fe2000000006b */
[----:B------:R-:W-:Y:S01]  /*2e50*/  FFMA R60, R60, R64, R105 ;  /* 0x000000403c3c7223 */ /* 0x000fe20000000069 */
[C---:B------:R-:W-:Y:S01]  /*2e60*/  FFMA R79, R61.reuse, R53, R106 ;  /* 0x000000353d4f7223 */ /* 0x040fe2000000006a */
[C---:B------:R-:W-:Y:S01]  /*2e70*/  FFMA R85, R61.reuse, R49, R104 ;  /* 0x000000313d557223 */ /* 0x040fe20000000068 */
[----:B------:R-:W-:Y:S01]  /*2e80*/  FFMA R77, R61, R57, R68 ;  /* 0x000000393d4d7223 */ /* 0x000fe20000000044 */
[C---:B------:R-:W-:Y:S01]  /*2e90*/  FFMA R191, R71.reuse, R55, R76 ;  /* 0x0000003747bf7223 */ /* 0x040fe2000000004c */
[C---:B------:R-:W-:Y:S01]  /*2ea0*/  FFMA R207, R71.reuse, R59, R78 ;  /* 0x0000003b47cf7223 */ /* 0x040fe2000000004e */
[----:B------:R-:W-:Y:S01]  /*2eb0*/  FFMA R211, R71, R51, R70 ;  /* 0x0000003347d37223 */ /* 0x000fe20000000046 */
[----:B------:R-:W-:Y:S01]  /*2ec0*/  FFMA R61, R61, R65, R60 ;  /* 0x000000413d3d7223 */ /* 0x000fe2000000003c */
[----:B------:R-:W1:Y:S01]  /*2ed0*/  LDS.128 R68, [R145.X4+UR5+0x4200] ;  /* 0x0042000591447984 */ /* 0x000e620008004c00 */
[C---:B------:R-:W-:Y:S01]  /*2ee0*/  FFMA R76, R62.reuse, R54, R79 ;  /* 0x000000363e4c7223 */ /* 0x040fe2000000004f */
[C---:B------:R-:W-:Y:S01]  /*2ef0*/  FFMA R78, R62.reuse, R58, R77 ;  /* 0x0000003a3e4e7223 */ /* 0x040fe2000000004d */
[C---:B------:R-:W-:Y:S01]  /*2f00*/  FFMA R60, R62.reuse, R66, R61 ;  /* 0x000000423e3c7223 */ /* 0x040fe2000000003d */
[----:B------:R-:W-:Y:S01]  /*2f10*/  FFMA R62, R62, R50, R85 ;  /* 0x000000323e3e7223 */ /* 0x000fe20000000055 */
[C---:B--2---:R-:W-:Y:S01]  /*2f20*/  FFMA R102, R72.reuse, R52, R102 ;  /* 0x0000003448667223 */ /* 0x044fe20000000066 */
[C---:B------:R-:W-:Y:S01]  /*2f30*/  FFMA R195, R63.reuse, R55, R76 ;  /* 0x000000373fc37223 */ /* 0x040fe2000000004c */
[C---:B------:R-:W-:Y:S01]  /*2f40*/  FFMA R193, R63.reuse, R67, R60 ;  /* 0x000000433fc17223 */ /* 0x040fe2000000003c */
[C---:B------:R-:W-:Y:S01]  /*2f50*/  FFMA R60, R72.reuse, R56, R103 ;  /* 0x00000038483c7223 */ /* 0x040fe20000000067 */
[C---:B------:R-:W-:Y:S01]  /*2f60*/  FFMA R209, R63.reuse, R59, R78 ;  /* 0x0000003b3fd17223 */ /* 0x040fe2000000004e */
[----:B------:R-:W-:Y:S01]  /*2f70*/  FFMA R213, R63, R51, R62 ;  /* 0x000000333fd57223 */ /* 0x000fe2000000003e */
        /* <DEDUP_REMOVED lines=8> */
[----:B------:R-:W2:Y:S01]  /*3000*/  LDS.128 R60, [R145.X4+UR5+0x4400] ;  /* 0x00440005913c7984 */ /* 0x000ea20008004c00 */
[C---:B------:R-:W-:Y:S01]  /*3010*/  FFMA R72, R74.reuse, R50, R77 ;  /* 0x000000324a487223 */ /* 0x040fe2000000004d */
[C---:B------:R-:W-:Y:S01]  /*3020*/  FFMA R111, R75.reuse, R55, R76 ;  /* 0x000000374b6f7223 */ /* 0x040fe2000000004c */
[----:B------:R-:W-:Y:S01]  /*3030*/  FFMA R74, R74, R66, R73 ;  /* 0x000000424a4a7223 */ /* 0x000fe20000000049 */
[C---:B---3--:R-:W-:Y:S01]  /*3040*/  FFMA R98, R44.reuse, R52, R98 ;  /* 0x000000342c627223 */ /* 0x048fe20000000062 */
[C---:B------:R-:W-:Y:S01]  /*3050*/  FFMA R183, R75.reuse, R51, R72 ;  /* 0x000000334bb77223 */ /* 0x040fe20000000048 */
[C---:B------:R-:W-:Y:S01]  /*3060*/  FFMA R72, R44.reuse, R64, R97 ;  /* 0x000000402c487223 */ /* 0x040fe20000000061 */
[C---:B------:R-:W-:Y:S01]  /*3070*/  FFMA R117, R75.reuse, R67, R74 ;  /* 0x000000434b757223 */ /* 0x040fe2000000004a */
[C---:B------:R-:W-:Y:S01]  /*3080*/  FFMA R74, R44.reuse, R56, R99 ;  /* 0x000000382c4a7223 */ /* 0x040fe20000000063 */
[----:B------:R-:W-:Y:S01]  /*3090*/  FFMA R44, R44, R48, R96 ;  /* 0x000000302c2c7223 */ /* 0x000fe20000000060 */
        /* <DEDUP_REMOVED lines=9> */
[----:B------:R-:W3:Y:S01]  /*3130*/  LDS.128 R72, [R145.X4+UR5+0x4600] ;  /* 0x0046000591487984 */ /* 0x000ee20008004c00 */
[C---:B------:R-:W-:Y:S01]  /*3140*/  FFMA R187, R47.reuse, R67, R44 ;  /* 0x000000432fbb7223 */ /* 0x040fe2000000002c */
[C---:B-1----:R-:W-:Y:S01]  /*3150*/  FFMA R44, R68.reuse, R64, R93 ;  /* 0x00000040442c7223 */ /* 0x042fe2000000005d */
        /* <DEDUP_REMOVED lines=13> */
[----:B------:R-:W-:Y:S01]  /*3230*/  LDS.128 R76, [R148+0x10] ;  /* 0x00001000944c7984 */ /* 0x000fe20000000c00 */
[----:B------:R-:W-:Y:S01]  /*3240*/  FFMA R70, R70, R54, R69 ;  /* 0x0000003646467223 */ /* 0x000fe20000000045 */
[C---:B------:R-:W-:Y:S01]  /*3250*/  FFMA R189, R71.reuse, R67, R68 ;  /* 0x0000004347bd7223 */ /* 0x040fe20000000044 */
[C---:B------:R-:W-:Y:S01]  /*3260*/  FFMA R179, R71.reuse, R59, R102 ;  /* 0x0000003b47b37223 */ /* 0x040fe20000000066 */
[----:B------:R-:W1:Y:S01]  /*3270*/  LDS.128 R44, [R145.X4+UR5+0x10] ;  /* 0x00001005912c7984 */ /* 0x000e620008004c00 */
[C---:B------:R-:W-:Y:S01]  /*3280*/  FFMA R109, R71.reuse, R55, R70 ;  /* 0x00000037476d7223 */ /* 0x040fe20000000046 */
[C---:B--2---:R-:W-:Y:S01]  /*3290*/  FFMA R70, R60.reuse, R56, R91 ;  /* 0x000000383c467223 */ /* 0x044fe2000000005b */
[C---:B------:R-:W-:Y:S01]  /*32a0*/  FFMA R68, R60.reuse, R64, R89 ;  /* 0x000000403c447223 */ /* 0x040fe20000000059 */
[----:B------:R-:W2:Y:S01]  /*32b0*/  LDS.128 R84, [R148+0x610] ;  /* 0x0006100094547984 */ /* 0x000ea20000000c00 */
[----:B------:R-:W-:Y:S01]  /*32c0*/  FFMA R115, R71, R51, R100 ;  /* 0x0000003347737223 */ /* 0x000fe20000000064 */
[C---:B------:R-:W-:Y:S01]  /*32d0*/  FFMA R91, R61.reuse, R57, R70 ;  /* 0x000000393d5b7223 */ /* 0x040fe20000000046 */
[C---:B------:R-:W-:Y:S01]  /*32e0*/  FFMA R101, R61.reuse, R65, R68 ;  /* 0x000000413d657223 */ /* 0x040fe20000000044 */
[----:B------:R-:W4:Y:S01]  /*32f0*/  LDS.128 R92, [R148+0x210] ;  /* 0x00021000945c7984 */ /* 0x000f220000000c00 */
[C---:B------:R-:W-:Y:S01]  /*3300*/  FFMA R90, R60.reuse, R52, R90 ;  /* 0x000000343c5a7223 */ /* 0x040fe2000000005a */
[----:B------:R-:W-:Y:S01]  /*3310*/  FFMA R60, R60, R48, R88 ;  /* 0x000000303c3c7223 */ /* 0x000fe20000000058 */
[----:B------:R-:W-:Y:S01]  /*3320*/  FFMA R88, R62, R58, R91 ;  /* 0x0000003a3e587223 */ /* 0x000fe2000000005b */
[----:B------:R-:W4:Y:S01]  /*3330*/  LDS.128 R96, [R148+0x410] ;  /* 0x0004100094607984 */ /* 0x000f220000000c00 */
[C---:B------:R-:W-:Y:S01]  /*3340*/  FFMA R89, R61.reuse, R53, R90 ;  /* 0x000000353d597223 */ /* 0x040fe2000000005a */
[----:B------:R-:W-:-:S02]  /*3350*/  FFMA R61, R61, R49, R60 ;  /* 0x000000313d3d7223 */ /* 0x000fc4000000003c */
[----:B------:R-:W4:Y:S01]  /*3360*/  LDS.128 R68, [R145.X4+UR5+0x210] ;  /* 0x0002100591447984 */ /* 0x000f220008004c00 */
[C---:B------:R-:W-:Y:S01]  /*3370*/  FFMA R90, R62.reuse, R54, R89 ;  /* 0x000000363e5a7223 */ /* 0x040fe20000000059 */
[C---:B------:R-:W-:Y:S01]  /*3380*/  FFMA R60, R62.reuse, R50, R61 ;  /* 0x000000323e3c7223 */ /* 0x040fe2000000003d */
[----:B------:R-:W-:Y:S01]  /*3390*/  FFMA R62, R62, R66, R101 ;  /* 0x000000423e3e7223 */ /* 0x000fe20000000065 */
[C---:B---3--:R-:W-:Y:S01]  /*33a0*/  FFMA R48, R72.reuse, R48, R80 ;  /* 0x0000003048307223 */ /* 0x048fe20000000050 */
[C---:B------:R-:W-:Y:S01]  /*33b0*/  FFMA R89, R63.reuse, R59, R88 ;  /* 0x0000003b3f597223 */ /* 0x040fe20000000058 */
[C---:B------:R-:W-:Y:S01]  /*33c0*/  FFMA R101, R63.reuse, R55, R90 ;  /* 0x000000373f657223 */ /* 0x040fe2000000005a */
[C---:B------:R-:W-:Y:S01]  /*33d0*/  FFMA R91, R63.reuse, R51, R60 ;  /* 0x000000333f5b7223 */ /* 0x040fe2000000003c */
[----:B------:R-:W-:Y:S01]  /*33e0*/  FFMA R103, R63, R67, R62 ;  /* 0x000000433f677223 */ /* 0x000fe2000000003e */
[C---:B------:R-:W-:Y:S01]  /*33f0*/  FFMA R52, R72.reuse, R52, R82 ;  /* 0x0000003448347223 */ /* 0x040fe20000000052 */
[C---:B------:R-:W-:Y:S01]  /*3400*/  FFMA R49, R73.reuse, R49, R48 ;  /* 0x0000003149317223 */ /* 0x040fe20000000030 */
[----:B------:R-:W3:Y:S01]  /*3410*/  LDS.128 R60, [R145.X4+UR5+0x410] ;  /* 0x00041005913c7984 */ /* 0x000ee20008004c00 */
        /* <DEDUP_REMOVED lines=9> */
[----:B------:R-:W-:-:S02]  /*34b0*/  FFMA R83, R75, R55, R54 ;  /* 0x000000374b537223 */ /* 0x000fc40000000036 */
[----:B------:R-:W-:Y:S01]  /*34c0*/  FFMA R66, R74, R66, R65 ;  /* 0x000000424a427223 */ /* 0x000fe20000000041 */
[C---:B-1----:R-:W-:Y:S01]  /*34d0*/  FFMA R50, R44.reuse, R76, R201 ;  /* 0x0000004c2c327223 */ /* 0x042fe200000000c9 */
[C---:B------:R-:W-:Y:S02]  /*34e0*/  FFMA R81, R75.reuse, R59, R58 ;  /* 0x0000003b4b517223 */ /* 0x040fe4000000003a */
[----:B------:R-:W-:Y:S01]  /*34f0*/  FFMA R185, R75, R67, R66 ;  /* 0x000000434bb97223 */ /* 0x000fe20000000042 */
[C---:B--2---:R-:W-:Y:S01]  /*3500*/  FFMA R52, R44.reuse, R84, R203 ;  /* 0x000000542c347223 */ /* 0x044fe200000000cb */
[C---:B------:R-:W-:Y:S01]  /*3510*/  FFMA R55, R45.reuse, R77, R50 ;  /* 0x0000004d2d377223 */ /* 0x040fe20000000032 */
[----:B------:R-:W-:Y:S01]  /*3520*/  LDS.128 R64, [R145.X4+UR5+0x4210] ;  /* 0x0042100591407984 */ /* 0x000fe20008004c00 */
[C---:B----4-:R-:W-:Y:S01]  /*3530*/  FFMA R48, R44.reuse, R92, R199 ;  /* 0x0000005c2c307223 */ /* 0x050fe200000000c7 */
[C---:B------:R-:W-:Y:S02]  /*3540*/  FFMA R53, R45.reuse, R85, R52 ;  /* 0x000000552d357223 */ /* 0x040fe40000000034 */
[----:B------:R-:W-:Y:S01]  /*3550*/  LDS.128 R72, [R145.X4+UR5+0x4410] ;  /* 0x0044100591487984 */ /* 0x000fe20008004c00 */
[----:B------:R-:W-:Y:S01]  /*3560*/  FFMA R44, R44, R96, R205 ;  /* 0x000000602c2c7223 */ /* 0x000fe200000000cd */
[C---:B------:R-:W-:Y:S01]  /*3570*/  FFMA R57, R45.reuse, R93, R48 ;  /* 0x0000005d2d397223 */ /* 0x040fe20000000030 */
[C---:B------:R-:W-:Y:S01]  /*3580*/  FFMA R54, R46.reuse, R86, R53 ;  /* 0x000000562e367223 */ /* 0x040fe20000000035 */
[----:B------:R-:W1:Y:S01]  /*3590*/  LDS.128 R48, [R145.X4+UR5+0x610] ;  /* 0x0006100591307984 */ /* 0x000e620008004c00 */
        /* <DEDUP_REMOVED lines=11> */
[----:B------:R-:W-:Y:S01]  /*3650*/  FFMA R68, R68, R92, R197 ;  /* 0x0000005c44447223 */ /* 0x000fe200000000c5 */
[C---:B------:R-:W-:Y:S01]  /*3660*/  FFMA R57, R69.reuse, R77, R44 ;  /* 0x0000004d45397223 */ /* 0x040fe2000000002c */
[C---:B------:R-:W-:Y:S01]  /*3670*/  FFMA R53, R69.reuse, R85, R46 ;  /* 0x0000005545357223 */ /* 0x040fe2000000002e */
[C---:B------:R-:W-:Y:S01]  /*3680*/  FFMA R55, R69.reuse, R97, R52 ;  /* 0x0000006145377223 */ /* 0x040fe20000000034 */
[----:B------:R-:W2:Y:S01]  /*3690*/  LDS.128 R44, [R145.X4+UR5+0x4010] ;  /* 0x00401005912c7984 */ /* 0x000ea20008004c00 */
[----:B------:R-:W-:Y:S01]  /*36a0*/  FFMA R69, R69, R93, R68 ;  /* 0x0000005d45457223 */ /* 0x000fe20000000044 */
[C---:B------:R-:W-:Y:S01]  /*36b0*/  FFMA R56, R70.reuse, R86, R53 ;  /* 0x0000005646387223 */ /* 0x040fe20000000035 */
[----:B------:R-:W-:-:S02]  /*36c0*/  FFMA R54, R70, R98, R55 ;  /* 0x0000006246367223 */ /* 0x000fc40000000037 */
[----:B------:R-:W-:Y:S01]  /*36d0*/  FFMA R52, R70, R94, R69 ;  /* 0x0000005e46347223 */ /* 0x000fe20000000045 */
[C---:B------:R-:W-:Y:S01]  /*36e0*/  FFMA R191, R71.reuse, R87, R56 ;  /* 0x0000005747bf7223 */ /* 0x040fe20000000038 */
[C---:B------:R-:W-:Y:S01]  /*36f0*/  FFMA R197, R71.reuse, R99, R54 ;  /* 0x0000006347c57223 */ /* 0x040fe20000000036 */
[C---:B---3--:R-:W-:Y:S01]  /*3700*/  FFMA R54, R60.reuse, R84, R209 ;  /* 0x000000543c367223 */ /* 0x048fe200000000d1 */
[----:B------:R-:W-:Y:S01]  /*3710*/  FFMA R207, R71, R95, R52 ;  /* 0x0000005f47cf7223 */ /* 0x000fe20000000034 */
        /* <DEDUP_REMOVED lines=11> */
[----:B------:R-:W-:Y:S01]  /*37d0*/  FFMA R52, R62, R94, R61 ;  /* 0x0000005e3e347223 */ /* 0x000fe2000000003d */
[C---:B------:R-:W-:Y:S01]  /*37e0*/  FFMA R193, R63.reuse, R87, R56 ;  /* 0x000000573fc17223 */ /* 0x040fe20000000038 */
[C---:B------:R-:W-:Y:S01]  /*37f0*/  FFMA R195, R63.reuse, R99, R54 ;  /* 0x000000633fc37223 */ /* 0x040fe20000000036 */
[C---:B-1----:R-:W-:Y:S01]  /*3800*/  FFMA R54, R48.reuse, R84, R107 ;  /* 0x0000005430367223 */ /* 0x042fe2000000006b */
[----:B------:R-:W-:Y:S01]  /*3810*/  FFMA R209, R63, R95, R52 ;  /* 0x0000005f3fd17223 */ /* 0x000fe20000000034 */
[C---:B------:R-:W-:Y:S01]  /*3820*/  FFMA R52, R48.reuse, R76, R183 ;  /* 0x0000004c30347223 */ /* 0x040fe200000000b7 */
[C---:B------:R-:W-:Y:S01]  /*3830*/  FFMA R56, R48.reuse, R96, R111 ;  /* 0x0000006030387223 */ /* 0x040fe2000000006f */
[----:B------:R-:W-:Y:S01]  /*3840*/  FFMA R48, R48, R92, R117 ;  /* 0x0000005c30307223 */ /* 0x000fe20000000075 */
[-C--:B------:R-:W-:Y:S01]  /*3850*/  FFMA R62, R62, R78.reuse, R57 ;  /* 0x0000004e3e3e7223 */ /* 0x080fe20000000039 */
        /* <DEDUP_REMOVED lines=12> */
[C---:B--2---:R-:W-:Y:S01]  /*3920*/  FFMA R48, R44.reuse, R92, R187 ;  /* 0x0000005c2c307223 */ /* 0x044fe200000000bb */
        /* <DEDUP_REMOVED lines=28> */
[----:B------:R-:W-:Y:S01]  /*3af0*/  LDS.128 R68, [R145.X4+UR5+0x20] ;  /* 0x0000200591447984 */ /* 0x000fe20008004c00 */
[----:B------:R-:W-:Y:S01]  /*3b00*/  FFMA R66, R66, R98, R65 ;  /* 0x0000006242427223 */ /* 0x000fe20000000041 */
[C---:B------:R-:W-:Y:S01]  /*3b10*/  FFMA R217, R67.reuse, R95, R64 ;  /* 0x0000005f43d97223 */ /* 0x040fe20000000040 */
[C---:B------:R-:W-:Y:S01]  /*3b20*/  FFMA R64, R72.reuse, R92, R103 ;  /* 0x0000005c48407223 */ /* 0x040fe20000000067 */
[----:B------:R-:W2:Y:S01]  /*3b30*/  LDS.128 R44, [R148+0x20] ;  /* 0x00002000942c7984 */ /* 0x000ea20000000c00 */
[C---:B------:R-:W-:Y:S01]  /*3b40*/  FFMA R179, R67.reuse, R99, R66 ;  /* 0x0000006343b37223 */ /* 0x040fe20000000042 */
[C---:B------:R-:W-:Y:S01]  /*3b50*/  FFMA R66, R72.reuse, R96, R101 ;  /* 0x0000006048427223 */ /* 0x040fe20000000065 */
[C---:B------:R-:W-:Y:S01]  /*3b60*/  FFMA R215, R67.reuse, R79, R80 ;  /* 0x0000004f43d77223 */ /* 0x040fe20000000050 */
[----:B------:R-:W3:Y:S01]  /*3b70*/  LDS.128 R48, [R148+0x420] ;  /* 0x0004200094307984 */ /* 0x000ee20000000c00 */
[C---:B------:R-:W-:Y:S01]  /*3b80*/  FFMA R80, R72.reuse, R84, R89 ;  /* 0x0000005448507223 */ /* 0x040fe20000000059 */
[----:B------:R-:W-:Y:S01]  /*3b90*/  FFMA R72, R72, R76, R91 ;  /* 0x0000004c48487223 */ /* 0x000fe2000000005b */
[----:B------:R-:W-:Y:S01]  /*3ba0*/  FFMA R189, R67, R87, R82 ;  /* 0x0000005743bd7223 */ /* 0x000fe20000000052 */
[----:B------:R-:W4:Y:S01]  /*3bb0*/  LDS.128 R52, [R148+0x220] ;  /* 0x0002200094347984 */ /* 0x000f220000000c00 */
[C---:B------:R-:W-:Y:S01]  /*3bc0*/  FFMA R89, R73.reuse, R97, R66 ;  /* 0x0000006149597223 */ /* 0x040fe20000000042 */
[C---:B------:R-:W-:Y:S01]  /*3bd0*/  FFMA R101, R73.reuse, R93, R64 ;  /* 0x0000005d49657223 */ /* 0x040fe20000000040 */
[C---:B------:R-:W-:Y:S01]  /*3be0*/  FFMA R91, R73.reuse, R85, R80 ;  /* 0x00000055495b7223 */ /* 0x040fe20000000050 */
[----:B------:R-:W4:Y:S01]  /*3bf0*/  LDS.128 R56, [R148+0x620] ;  /* 0x0006200094387984 */ /* 0x000f220000000c00 */
[----:B------:R-:W-:Y:S01]  /*3c00*/  FFMA R73, R73, R77, R72 ;  /* 0x0000004d49497223 */ /* 0x000fe20000000048 */
[C---:B------:R-:W-:Y:S01]  /*3c10*/  FFMA R82, R74.reuse, R98, R89 ;  /* 0x000000624a527223 */ /* 0x040fe20000000059 */
[C---:B------:R-:W-:Y:S01]  /*3c20*/  FFMA R80, R74.reuse, R86, R91 ;  /* 0x000000564a507223 */ /* 0x040fe2000000005b */
[----:B------:R-:W4:Y:S01]  /*3c30*/  LDS.128 R64, [R145.X4+UR5+0x220] ;  /* 0x0002200591407984 */ /* 0x000f220008004c00 */
[C---:B------:R-:W-:Y:S01]  /*3c40*/  FFMA R72, R74.reuse, R78, R73 ;  /* 0x0000004e4a487223 */ /* 0x040fe20000000049 */
[----:B------:R-:W-:Y:S01]  /*3c50*/  FFMA R74, R74, R94, R101 ;  /* 0x0000005e4a4a7223 */ /* 0x000fe20000000065 */
[C---:B------:R-:W-:Y:S01]  /*3c60*/  FFMA R101, R75.reuse, R99, R82 ;  /* 0x000000634b657223 */ /* 0x040fe20000000052 */
[C---:B------:R-:W-:Y:S01]  /*3c70*/  FFMA R103, R75.reuse, R87, R80 ;  /* 0x000000574b677223 */ /* 0x040fe20000000050 */
[C---:B------:R-:W-:Y:S01]  /*3c80*/  FFMA R109, R75.reuse, R79, R72 ;  /* 0x0000004f4b6d7223 */ /* 0x040fe20000000048 */
[----:B------:R-:W-:Y:S01]  /*3c90*/  FFMA R115, R75, R95, R74 ;  /* 0x0000005f4b737223 */ /* 0x000fe2000000004a */
[C---:B-1----:R-:W-:Y:S01]  /*3ca0*/  FFMA R76, R60.reuse, R76, R105 ;  /* 0x0000004c3c4c7223 */ /* 0x042fe20000000069 */
[C---:B------:R-:W-:Y:S01]  /*3cb0*/  FFMA R96, R60.reuse, R96, R83 ;  /* 0x000000603c607223 */ /* 0x040fe20000000053 */
[C---:B------:R-:W-:Y:S01]  /*3cc0*/  FFMA R84, R60.reuse, R84, R81 ;  /* 0x000000543c547223 */ /* 0x040fe20000000051 */
[----:B------:R-:W-:Y:S01]  /*3cd0*/  FFMA R60, R60, R92, R185 ;  /* 0x0000005c3c3c7223 */ /* 0x000fe200000000b9 */
[----:B------:R-:W1:Y:S01]  /*3ce0*/  LDS.128 R72, [R145.X4+UR5+0x420] ;  /* 0x0004200591487984 */ /* 0x000e620008004c00 */
        /* <DEDUP_REMOVED lines=13> */
[----:B------:R-:W-:Y:S01]  /*3dc0*/  LDS.128 R88, [R145.X4+UR5+0x4420] ;  /* 0x0044200591587984 */ /* 0x000fe20008004c00 */
[----:B---3--:R-:W-:-:S02]  /*3dd0*/  FFMA R76, R68, R48, R205 ;  /* 0x00000030444c7223 */ /* 0x008fc400000000cd */
[C---:B------:R-:W-:Y:S01]  /*3de0*/  FFMA R79, R69.reuse, R45, R62 ;  /* 0x0000002d454f7223 */ /* 0x040fe2000000003e */
[----:B------:R-:W-:Y:S01]  /*3df0*/  LDS.128 R84, [R145.X4+UR5+0x30] ;  /* 0x0000300591547984 */ /* 0x000fe20008004c00 */
[C---:B----4-:R-:W-:Y:S01]  /*3e00*/  FFMA R60, R68.reuse, R52, R203 ;  /* 0x00000034443c7223 */ /* 0x050fe200000000cb */
[C---:B------:R-:W-:Y:S01]  /*3e10*/  FFMA R77, R69.reuse, R49, R76 ;  /* 0x00000031454d7223 */ /* 0x040fe2000000004c */
[----:B------:R-:W-:Y:S02]  /*3e20*/  FFMA R68, R68, R56, R201 ;  /* 0x0000003844447223 */ /* 0x000fe400000000c9 */
[C---:B------:R-:W-:Y:S01]  /*3e30*/  FFMA R81, R69.reuse, R53, R60 ;  /* 0x0000003545517223 */ /* 0x040fe2000000003c */
[C---:B------:R-:W-:Y:S01]  /*3e40*/  FFMA R78, R70.reuse, R50, R77 ;  /* 0x00000032464e7223 */ /* 0x040fe2000000004d */
[----:B------:R-:W2:Y:S01]  /*3e50*/  LDS.128 R60, [R145.X4+UR5+0x620] ;  /* 0x00062005913c7984 */ /* 0x000ea20008004c00 */
        /* <DEDUP_REMOVED lines=18> */
[C---:B------:R-:W-:Y:S01]  /*3f80*/  FFMA R78, R66.reuse, R50, R77 ;  /* 0x00000032424e7223 */ /* 0x040fe2000000004d */
[C---:B------:R-:W-:Y:S01]  /*3f90*/  FFMA R64, R66.reuse, R54, R65 ;  /* 0x0000003642407223 */ /* 0x040fe20000000041 */
[----:B------:R-:W-:Y:S01]  /*3fa0*/  FFMA R66, R66, R46, R81 ;  /* 0x0000002e42427223 */ /* 0x000fe20000000051 */
[C---:B------:R-:W-:Y:S01]  /*3fb0*/  FFMA R199, R67.reuse, R59, R76 ;  /* 0x0000003b43c77223 */ /* 0x040fe2000000004c */
[C---:B-1----:R-:W-:Y:S01]  /*3fc0*/  FFMA R76, R72.reuse, R56, R193 ;  /* 0x00000038484c7223 */ /* 0x042fe200000000c1 */
[C---:B------:R-:W-:Y:S01]  /*3fd0*/  FFMA R211, R67.reuse, R51, R78 ;  /* 0x0000003343d37223 */ /* 0x040fe2000000004e */
[C---:B------:R-:W-:Y:S01]  /*3fe0*/  FFMA R201, R67.reuse, R55, R64 ;  /* 0x0000003743c97223 */ /* 0x040fe20000000040 */
[----:B------:R-:W-:Y:S01]  /*3ff0*/  FFMA R229, R67, R47, R66 ;  /* 0x0000002f43e57223 */ /* 0x000fe20000000042 */
[C---:B------:R-:W-:Y:S01]  /*4000*/  FFMA R66, R72.reuse, R48, R195 ;  /* 0x0000003048427223 */ /* 0x040fe200000000c3 */
[C---:B------:R-:W-:Y:S01]  /*4010*/  FFMA R64, R72.reuse, R44, R213 ;  /* 0x0000002c48407223 */ /* 0x040fe200000000d5 */
[C---:B------:R-:W-:Y:S01]  /*4020*/  FFMA R67, R73.reuse, R57, R76 ;  /* 0x0000003949437223 */ /* 0x040fe2000000004c */
[----:B------:R-:W-:Y:S01]  /*4030*/  FFMA R72, R72, R52, R209 ;  /* 0x0000003448487223 */ /* 0x000fe200000000d1 */
[----:B------:R-:W1:Y:S01]  /*4040*/  LDS.128 R76, [R145.X4+UR5+0x4220] ;  /* 0x00422005914c7984 */ /* 0x000e620008004c00 */
[C---:B------:R-:W-:Y:S01]  /*4050*/  FFMA R65, R73.reuse, R49, R66 ;  /* 0x0000003149417223 */ /* 0x040fe20000000042 */
[C---:B------:R-:W-:Y:S01]  /*4060*/  FFMA R81, R73.reuse, R45, R64 ;  /* 0x0000002d49517223 */ /* 0x040fe20000000040 */
[----:B------:R-:W-:Y:S01]  /*4070*/  FFMA R73, R73, R53, R72 ;  /* 0x0000003549497223 */ /* 0x000fe20000000048 */
[C---:B------:R-:W-:Y:S01]  /*4080*/  FFMA R66, R74.reuse, R58, R67 ;  /* 0x0000003a4a427223 */ /* 0x040fe20000000043 */
[----:B------:R-:W-:-:S02]  /*4090*/  FFMA R72, R74, R50, R65 ;  /* 0x000000324a487223 */ /* 0x000fc40000000041 */
[----:B------:R-:W-:Y:S01]  /*40a0*/  FFMA R64, R74, R54, R73 ;  /* 0x000000364a407223 */ /* 0x000fe20000000049 */
[C---:B------:R-:W-:Y:S01]  /*40b0*/  FFMA R203, R75.reuse, R59, R66 ;  /* 0x0000003b4bcb7223 */ /* 0x040fe20000000042 */
[C---:B------:R-:W-:Y:S01]  /*40c0*/  FFMA R207, R75.reuse, R51, R72 ;  /* 0x000000334bcf7223 */ /* 0x040fe20000000048 */
[C---:B--2---:R-:W-:Y:S01]  /*40d0*/  FFMA R72, R60.reuse, R56, R107 ;  /* 0x000000383c487223 */ /* 0x044fe2000000006b */
        /* <DEDUP_REMOVED lines=16> */
[C---:B---3--:R-:W-:Y:S01]  /*41e0*/  FFMA R64, R68.reuse, R56, R113 ;  /* 0x0000003844407223 */ /* 0x048fe20000000071 */
[C---:B------:R-:W-:Y:S01]  /*41f0*/  FFMA R62, R68.reuse, R48, R119 ;  /* 0x00000030443e7223 */ /* 0x040fe20000000077 */
[----:B------:R-:W-:Y:S01]  /*4200*/  FFMA R60, R68, R52, R187 ;  /* 0x00000034443c7223 */ /* 0x000fe200000000bb */
[----:B------:R-:W-:Y:S01]  /*4210*/  FFMA R74, R74, R46, R81 ;  /* 0x0000002e4a4a7223 */ /* 0x000fe20000000051 */
[C---:B------:R-:W-:Y:S01]  /*4220*/  FFMA R63, R69.reuse, R57, R64 ;  /* 0x00000039453f7223 */ /* 0x040fe20000000040 */
[C---:B------:R-:W-:Y:S01]  /*4230*/  FFMA R61, R69.reuse, R49, R62 ;  /* 0x00000031453d7223 */ /* 0x040fe2000000003e */
[----:B------:R-:W-:Y:S01]  /*4240*/  FFMA R65, R69, R53, R60 ;  /* 0x0000003545417223 */ /* 0x000fe2000000003c */
[----:B------:R-:W-:Y:S01]  /*4250*/  FFMA R68, R68, R44, R181 ;  /* 0x0000002c44447223 */ /* 0x000fe200000000b5 */
[C---:B------:R-:W-:Y:S01]  /*4260*/  FFMA R62, R70.reuse, R58, R63 ;  /* 0x0000003a463e7223 */ /* 0x040fe2000000003f */
[C---:B------:R-:W-:Y:S01]  /*4270*/  FFMA R64, R70.reuse, R50, R61 ;  /* 0x0000003246407223 */ /* 0x040fe2000000003d */
[----:B------:R-:W2:Y:S01]  /*4280*/  LDS.128 R80, [R145.X4+UR5+0x4620] ;  /* 0x0046200591507984 */ /* 0x000ea20008004c00 */
[----:B------:R-:W-:Y:S01]  /*4290*/  FFMA R60, R70, R54, R65 ;  /* 0x00000036463c7223 */ /* 0x000fe20000000041 */
[C---:B------:R-:W-:Y:S01]  /*42a0*/  FFMA R107, R71.reuse, R59, R62 ;  /* 0x0000003b476b7223 */ /* 0x040fe2000000003e */
[----:B------:R-:W-:Y:S01]  /*42b0*/  FFMA R119, R71, R51, R64 ;  /* 0x0000003347777223 */ /* 0x000fe20000000040 */
[----:B------:R-:W-:Y:S01]  /*42c0*/  FFMA R69, R69, R45, R68 ;  /* 0x0000002d45457223 */ /* 0x000fe20000000044 */
[C---:B-1----:R-:W-:Y:S01]  /*42d0*/  FFMA R62, R76.reuse, R52, R217 ;  /* 0x000000344c3e7223 */ /* 0x042fe200000000d9 */
[C---:B------:R-:W-:Y:S01]  /*42e0*/  FFMA R64, R76.reuse, R48, R179 ;  /* 0x000000304c407223 */ /* 0x040fe200000000b3 */
[----:B------:R-:W-:Y:S01]  /*42f0*/  FFMA R195, R71, R55, R60 ;  /* 0x0000003747c37223 */ /* 0x000fe2000000003c */
[----:B------:R-:W-:Y:S01]  /*4300*/  FFMA R60, R76, R44, R215 ;  /* 0x0000002c4c3c7223 */ /* 0x000fe200000000d7 */
[----:B------:R-:W-:Y:S01]  /*4310*/  FFMA R70, R70, R46, R69 ;  /* 0x0000002e46467223 */ /* 0x000fe20000000045 */
[----:B------:R-:W-:Y:S01]  /*4320*/  FFMA R76, R76, R56, R189 ;  /* 0x000000384c4c7223 */ /* 0x000fe200000000bd */
[C---:B------:R-:W-:Y:S01]  /*4330*/  FFMA R63, R77.reuse, R53, R62 ;  /* 0x000000354d3f7223 */ /* 0x040fe2000000003e */
[C---:B------:R-:W-:Y:S01]  /*4340*/  FFMA R61, R77.reuse, R49, R64 ;  /* 0x000000314d3d7223 */ /* 0x040fe20000000040 */
[C---:B------:R-:W-:Y:S01]  /*4350*/  FFMA R65, R77.reuse, R45, R60 ;  /* 0x0000002d4d417223 */ /* 0x040fe2000000003c */
[----:B------:R-:W-:Y:S01]  /*4360*/  FFMA R77, R77, R57, R76 ;  /* 0x000000394d4d7223 */ /* 0x000fe2000000004c */
[----:B------:R-:W-:Y:S01]  /*4370*/  FFMA R181, R71, R47, R70 ;  /* 0x0000002f47b57223 */ /* 0x000fe20000000046 */
[C---:B------:R-:W-:Y:S01]  /*4380*/  FFMA R76, R78.reuse, R54, R63 ;  /* 0x000000364e4c7223 */ /* 0x040fe2000000003f */
[C---:B------:R-:W-:Y:S01]  /*4390*/  FFMA R94, R78.reuse, R50, R61 ;  /* 0x000000324e5e7223 */ /* 0x040fe2000000003d */
[----:B------:R-:W1:Y:S01]  /*43a0*/  LDS.128 R68, [R148+0x230] ;  /* 0x0002300094447984 */ /* 0x000e620000000c00 */
[C---:B------:R-:W-:Y:S01]  /*43b0*/  FFMA R92, R78.reuse, R46, R65 ;  /* 0x0000002e4e5c7223 */ /* 0x040fe20000000041 */
[----:B------:R-:W-:Y:S01]  /*43c0*/  FFMA R78, R78, R58, R77 ;  /* 0x0000003a4e4e7223 */ /* 0x000fe2000000004d */
[C---:B------:R-:W-:Y:S01]  /*43d0*/  FFMA R187, R79.reuse, R55, R76 ;  /* 0x000000374fbb7223 */ /* 0x040fe2000000004c */
[----:B------:R-:W3:Y:S01]  /*43e0*/  LDS.128 R60, [R148+0x30] ;  /* 0x00003000943c7984 */ /* 0x000ee20000000c00 */
[C---:B------:R-:W-:Y:S01]  /*43f0*/  FFMA R76, R88.reuse, R52, R115 ;  /* 0x00000034584c7223 */ /* 0x040fe20000000073 */
[C---:B------:R-:W-:Y:S01]  /*4400*/  FFMA R111, R79.reuse, R59, R78 ;  /* 0x0000003b4f6f7223 */ /* 0x040fe2000000004e */
[C---:B------:R-:W-:Y:S01]  /*4410*/  FFMA R78, R88.reuse, R56, R103 ;  /* 0x00000038584e7223 */ /* 0x040fe20000000067 */
[----:B------:R-:W4:Y:S01]  /*4420*/  LDS.128 R64, [R148+0x430] ;  /* 0x0004300094407984 */ /* 0x000f220000000c00 */
[C---:B------:R-:W-:Y:S01]  /*4430*/  FFMA R179, R79.reuse, R51, R94 ;  /* 0x000000334fb37223 */ /* 0x040fe2000000005e */
[----:B------:R-:W-:Y:S01]  /*4440*/  FFMA R113, R79, R47, R92 ;  /* 0x0000002f4f717223 */ /* 0x000fe2000000005c */
[C---:B------:R-:W-:Y:S01]  /*4450*/  FFMA R93, R89.reuse, R57, R78 ;  /* 0x00000039595d7223 */ /* 0x040fe2000000004e */
[----:B------:R-:W-:Y:S01]  /*4460*/  FFMA R97, R89, R53, R76 ;  /* 0x0000003559617223 */ /* 0x000fe2000000004c */
[----:B------:R-:W-:Y:S01]  /*4470*/  FFMA R209, R75, R47, R74 ;  /* 0x0000002f4bd17223 */ /* 0x000fe2000000004a */
[----:B------:R-:W4:Y:S01]  /*4480*/  LDS.128 R76, [R145.X4+UR5+0x230] ;  /* 0x00023005914c7984 */ /* 0x000f220008004c00 */
[C---:B------:R-:W-:Y:S01]  /*4490*/  FFMA R92, R88.reuse, R48, R101 ;  /* 0x00000030585c7223 */ /* 0x040fe20000000065 */
[----:B------:R-:W-:Y:S01]  /*44a0*/  FFMA R88, R88, R44, R109 ;  /* 0x0000002c58587223 */ /* 0x000fe2000000006d */
[----:B------:R-:W-:Y:S01]  /*44b0*/  FFMA R94, R90, R58, R93 ;  /* 0x0000003a5a5e7223 */ /* 0x000fe2000000005d */
[----:B------:R-:W4:Y:S01]  /*44c0*/  LDS.128 R72, [R148+0x630] ;  /* 0x0006300094487984 */ /* 0x000f220000000c00 */
[C---:B------:R-:W-:Y:S01]  /*44d0*/  FFMA R95, R89.reuse, R49, R92 ;  /* 0x00000031595f7223 */ /* 0x040fe2000000005c */
[----:B------:R-:W-:Y:S01]  /*44e0*/  FFMA R89, R89, R45, R88 ;  /* 0x0000002d59597223 */ /* 0x000fe20000000058 */
[----:B------:R-:W-:Y:S01]  /*44f0*/  FFMA R93, R91, R59, R94 ;  /* 0x0000003b5b5d7223 */ /* 0x000fe2000000005e */
[----:B--2---:R-:W-:Y:S01]  /*4500*/  FFMA R44, R80, R44, R219 ;  /* 0x0000002c502c7223 */ /* 0x004fe200000000db */
[C---:B------:R-:W-:Y:S01]  /*4510*/  FFMA R92, R90.reuse, R50, R95 ;  /* 0x000000325a5c7223 */ /* 0x040fe2000000005f */
[C---:B------:R-:W-:Y:S01]  /*4520*/  FFMA R88, R90.reuse, R46, R89 ;  /* 0x0000002e5a587223 */ /* 0x040fe20000000059 */
[----:B------:R-:W-:Y:S01]  /*4530*/  FFMA R90, R90, R54, R97 ;  /* 0x000000365a5a7223 */ /* 0x000fe20000000061 */
[----:B------:R-:W-:Y:S01]  /*4540*/  FFMA R45, R81, R45, R44 ;  /* 0x0000002d512d7223 */ /* 0x000fe2000000002c */
[C---:B------:R-:W-:Y:S01]  /*4550*/  FFMA R97, R91.reuse, R51, R92 ;  /* 0x000000335b617223 */ /* 0x040fe2000000005c */
[C---:B------:R-:W-:Y:S01]  /*4560*/  FFMA R95, R91.reuse, R47, R88 ;  /* 0x0000002f5b5f7223 */ /* 0x040fe20000000058 */
[----:B------:R-:W-:Y:S01]  /*4570*/  FFMA R99, R91, R55, R90 ;  /* 0x000000375b637223 */ /* 0x000fe2000000005a */
[----:B------:R-:W-:Y:S01]  /*4580*/  FFMA R48, R80, R48, R105 ;  /* 0x0000003050307223 */ /* 0x000fe20000000069 */
[----:B------:R-:W2:Y:S01]  /*4590*/  LDS.128 R88, [R145.X4+UR5+0x430] ;  /* 0x0004300591587984 */ /* 0x000ea20008004c00 */
        /* <DEDUP_REMOVED lines=8> */
[----:B-1----:R-:W-:Y:S01]  /*4620*/  FFMA R44, R84, R68, R223 ;  /* 0x00000044542c7223 */ /* 0x002fe200000000df */
[C---:B------:R-:W-:Y:S01]  /*4630*/  FFMA R54, R82.reuse, R54, R53 ;  /* 0x0000003652367223 */ /* 0x040fe20000000035 */
[----:B------:R-:W-:Y:S01]  /*4640*/  FFMA R101, R83, R51, R50 ;  /* 0x0000003353657223 */ /* 0x000fe20000000032 */
[----:B------:R-:W-:Y:S01]  /*4650*/  FFMA R58, R82, R58, R57 ;  /* 0x0000003a523a7223 */ /* 0x000fe20000000039 */
[C---:B---3--:R-:W-:Y:S01]  /*4660*/  FFMA R46, R84.reuse, R60, R225 ;  /* 0x0000003c542e7223 */ /* 0x048fe200000000e1 */
[----:B------:R-:W-:Y:S01]  /*4670*/  FFMA R53, R85, R69, R44 ;  /* 0x0000004555357223 */ /* 0x000fe2000000002c */
[C---:B------:R-:W-:Y:S01]  /*4680*/  FFMA R109, R83.reuse, R55, R54 ;  /* 0x00000037536d7223 */ /* 0x040fe20000000036 */
[----:B------:R-:W-:Y:S01]  /*4690*/  FFMA R103, R83, R59, R58 ;  /* 0x0000003b53677223 */ /* 0x000fe2000000003a */
[----:B----4-:R-:W-:Y:S01]  /*46a0*/  FFMA R48, R84, R64, R205 ;  /* 0x0000004054307223 */ /* 0x010fe200000000cd */
[C---:B------:R-:W-:Y:S01]  /*46b0*/  FFMA R51, R85.reuse, R61, R46 ;  /* 0x0000003d55337223 */ /* 0x040fe2000000002e */
[C---:B------:R-:W-:Y:S01]  /*46c0*/  FFMA R50, R86.reuse, R70, R53 ;  /* 0x0000004656327223 */ /* 0x040fe20000000035 */
[----:B------:R-:W1:Y:S01]  /*46d0*/  LDS.128 R44, [R145.X4+UR5+0x630] ;  /* 0x00063005912c7984 */ /* 0x000e620008004c00 */
        /* <DEDUP_REMOVED lines=9> */
[C---:B------:R-:W-:Y:S01]  /*4770*/  FFMA R52, R76.reuse, R72, R199 ;  /* 0x000000484c347223 */ /* 0x040fe200000000c7 */
[----:B------:R-:W-:Y:S01]  /*4780*/  FFMA R76, R76, R68, R201 ;  /* 0x000000444c4c7223 */ /* 0x000fe200000000c9 */
[C---:B------:R-:W-:Y:S01]  /*4790*/  FFMA R57, R77.reuse, R61, R48 ;  /* 0x0000003d4d397223 */ /* 0x040fe20000000030 */
[----:B------:R-:W-:Y:S01]  /*47a0*/  FFMA R56, R78, R66, R53 ;  /* 0x000000424e387223 */ /* 0x000fe20000000035 */
[----:B------:R-:W3:Y:S01]  /*47b0*/  LDS.128 R48, [R145.X4+UR5+0x4030] ;  /* 0x0040300591307984 */ /* 0x000ee20008004c00 */
[C---:B------:R-:W-:Y:S01]  /*47c0*/  FFMA R55, R77.reuse, R73, R52 ;  /* 0x000000494d377223 */ /* 0x040fe20000000034 */
[----:B------:R-:W-:Y:S01]  /*47d0*/  FFMA R77, R77, R69, R76 ;  /* 0x000000454d4d7223 */ /* 0x000fe2000000004c */
[C---:B------:R-:W-:Y:S01]  /*47e0*/  FFMA R211, R79.reuse, R67, R56 ;  /* 0x000000434fd37223 */ /* 0x040fe20000000038 */
[----:B------:R-:W-:Y:S01]  /*47f0*/  FFMA R84, R84, R72, R227 ;  /* 0x0000004854547223 */ /* 0x000fe200000000e3 */
        /* <DEDUP_REMOVED lines=9> */
[----:B------:R-:W-:Y:S01]  /*4890*/  FFMA R88, R88, R68, R197 ;  /* 0x0000004458587223 */ /* 0x000fe200000000c5 */
[----:B------:R-:W2:Y:S01]  /*48a0*/  LDS.128 R76, [R145.X4+UR5+0x4230] ;  /* 0x00423005914c7984 */ /* 0x000ea20008004c00 */
[C---:B------:R-:W-:Y:S01]  /*48b0*/  FFMA R53, R89.reuse, R65, R54 ;  /* 0x0000004159357223 */ /* 0x040fe20000000036 */
[C---:B------:R-:W-:Y:S01]  /*48c0*/  FFMA R55, R89.reuse, R73, R56 ;  /* 0x0000004959377223 */ /* 0x040fe20000000038 */
[C---:B------:R-:W-:Y:S01]  /*48d0*/  FFMA R57, R89.reuse, R61, R52 ;  /* 0x0000003d59397223 */ /* 0x040fe20000000034 */
[----:B------:R-:W-:Y:S01]  /*48e0*/  FFMA R89, R89, R69, R88 ;  /* 0x0000004559597223 */ /* 0x000fe20000000058 */
[C---:B------:R-:W-:Y:S01]  /*48f0*/  FFMA R56, R90.reuse, R66, R53 ;  /* 0x000000425a387223 */ /* 0x040fe20000000035 */
[C---:B------:R-:W-:Y:S01]  /*4900*/  FFMA R54, R90.reuse, R74, R55 ;  /* 0x0000004a5a367223 */ /* 0x040fe20000000037 */
[----:B------:R-:W-:Y:S01]  /*4910*/  LDS.128 R80, [R145.X4+UR5+0x4630] ;  /* 0x0046300591507984 */ /* 0x000fe20008004c00 */
[C---:B------:R-:W-:Y:S01]  /*4920*/  FFMA R52, R90.reuse, R70, R89 ;  /* 0x000000465a347223 */ /* 0x040fe20000000059 */
[----:B------:R-:W-:Y:S01]  /*4930*/  FFMA R90, R90, R62, R57 ;  /* 0x0000003e5a5a7223 */ /* 0x000fe20000000039 */
[C---:B------:R-:W-:Y:S01]  /*4940*/  FFMA R197, R91.reuse, R75, R54 ;  /* 0x0000004b5bc57223 */ /* 0x040fe20000000036 */
[C---:B------:R-:W-:Y:S01]  /*4950*/  FFMA R207, R91.reuse, R67, R56 ;  /* 0x000000435bcf7223 */ /* 0x040fe20000000038 */
[C---:B------:R-:W-:Y:S01]  /*4960*/  FFMA R203, R91.reuse, R71, R52 ;  /* 0x000000475bcb7223 */ /* 0x040fe20000000034 */
[C---:B-1----:R-:W-:Y:S01]  /*4970*/  FFMA R52, R44.reuse, R60, R193 ;  /* 0x0000003c2c347223 */ /* 0x042fe200000000c1 */
        /* <DEDUP_REMOVED lines=15> */
[C---:B---3--:R-:W-:Y:S01]  /*4a70*/  FFMA R52, R48.reuse, R72, R107 ;  /* 0x0000004830347223 */ /* 0x048fe2000000006b */
        /* <DEDUP_REMOVED lines=15> */
[C---:B--2---:R-:W-:Y:S01]  /*4b70*/  FFMA R46, R76.reuse, R68, R187 ;  /* 0x000000444c2e7223 */ /* 0x044fe200000000bb */
[C---:B------:R-:W-:Y:S01]  /*4b80*/  FFMA R48, R76.reuse, R64, R179 ;  /* 0x000000404c307223 */ /* 0x040fe200000000b3 */
[----:B------:R-:W-:Y:S01]  /*4b90*/  FFMA R195, R51, R71, R44 ;  /* 0x0000004733c37223 */ /* 0x000fe2000000002c */
[----:B------:R-:W-:Y:S01]  /*4ba0*/  FFMA R44, R76, R60, R113 ;  /* 0x0000003c4c2c7223 */ /* 0x000fe20000000071 */
[----:B------:R-:W-:Y:S01]  /*4bb0*/  FFMA R86, R86, R74, R85 ;  /* 0x0000004a56567223 */ /* 0x000fe20000000055 */
[----:B------:R-:W-:Y:S01]  /*4bc0*/  FFMA R76, R76, R72, R111 ;  /* 0x000000484c4c7223 */ /* 0x000fe2000000006f */
[C---:B------:R-:W-:Y:S01]  /*4bd0*/  FFMA R47, R77.reuse, R69, R46 ;  /* 0x000000454d2f7223 */ /* 0x040fe2000000002e */
[C---:B------:R-:W-:Y:S01]  /*4be0*/  FFMA R45, R77.reuse, R65, R48 ;  /* 0x000000414d2d7223 */ /* 0x040fe20000000030 */
[----:B------:R-:W-:Y:S01]  /*4bf0*/  FFMA R50, R50, R62, R49 ;  /* 0x0000003e32327223 */ /* 0x000fe20000000031 */
[C---:B------:R-:W-:Y:S01]  /*4c00*/  FFMA R49, R77.reuse, R61, R44 ;  /* 0x0000003d4d317223 */ /* 0x040fe2000000002c */
[----:B------:R-:W-:Y:S01]  /*4c10*/  FFMA R77, R77, R73, R76 ;  /* 0x000000494d4d7223 */ /* 0x000fe2000000004c */
[----:B------:R-:W-:Y:S01]  /*4c20*/  FFMA R205, R87, R75, R86 ;  /* 0x0000004b57cd7223 */ /* 0x000fe20000000056 */
[C---:B------:R-:W-:Y:S01]  /*4c30*/  FFMA R76, R78.reuse, R70, R47 ;  /* 0x000000464e4c7223 */ /* 0x040fe2000000002f */
[C---:B------:R-:W-:Y:S01]  /*4c40*/  FFMA R94, R78.reuse, R66, R45 ;  /* 0x000000424e5e7223 */ /* 0x040fe2000000002d */
[----:B------:R-:W-:Y:S01]  /*4c50*/  LDS.128 R84, [R145.X4+UR5+0x40] ;  /* 0x0000400591547984 */ /* 0x000fe20008004c00 */
[C---:B------:R-:W-:Y:S01]  /*4c60*/  FFMA R92, R78.reuse, R62, R49 ;  /* 0x0000003e4e5c7223 */ /* 0x040fe20000000031 */
[----:B------:R-:W-:Y:S01]  /*4c70*/  FFMA R181, R51, R63, R50 ;  /* 0x0000003f33b57223 */ /* 0x000fe20000000032 */
[----:B------:R-:W-:Y:S01]  /*4c80*/  FFMA R78, R78, R74, R77 ;  /* 0x0000004a4e4e7223 */ /* 0x000fe2000000004d */
[----:B------:R-:W2:Y:S01]  /*4c90*/  LDS.128 R44, [R148+0x40] ;  /* 0x00004000942c7984 */ /* 0x000ea20000000c00 */
[C---:B------:R-:W-:Y:S01]  /*4ca0*/  FFMA R187, R79.reuse, R71, R76 ;  /* 0x000000474fbb7223 */ /* 0x040fe2000000004c */
[C---:B-1----:R-:W-:Y:S01]  /*4cb0*/  FFMA R76, R88.reuse, R68, R99 ;  /* 0x00000044584c7223 */ /* 0x042fe20000000063 */
[C---:B------:R-:W-:Y:S01]  /*4cc0*/  FFMA R113, R79.reuse, R75, R78 ;  /* 0x0000004b4f717223 */ /* 0x040fe2000000004e */
[----:B------:R-:W1:Y:S01]  /*4cd0*/  LDS.128 R52, [R148+0x240] ;  /* 0x0002400094347984 */ /* 0x000e620000000c00 */
[C---:B------:R-:W-:Y:S01]  /*4ce0*/  FFMA R78, R88.reuse, R72, R93 ;  /* 0x00000048584e7223 */ /* 0x040fe2000000005d */
[C---:B------:R-:W-:Y:S01]  /*4cf0*/  FFMA R111, R79.reuse, R63, R92 ;  /* 0x0000003f4f6f7223 */ /* 0x040fe2000000005c */
[C---:B------:R-:W-:Y:S01]  /*4d00*/  FFMA R92, R88.reuse, R64, R97 ;  /* 0x00000040585c7223 */ /* 0x040fe20000000061 */
[----:B------:R-:W3:Y:S01]  /*4d10*/  LDS.128 R48, [R148+0x440] ;  /* 0x0004400094307984 */ /* 0x000ee20000000c00 */
[----:B------:R-:W-:Y:S01]  /*4d20*/  FFMA R179, R79, R67, R94 ;  /* 0x000000434fb37223 */ /* 0x000fe2000000005e */
[C---:B------:R-:W-:Y:S01]  /*4d30*/  FFMA R93, R89.reuse, R73, R78 ;  /* 0x00000049595d7223 */ /* 0x040fe2000000004e */
[C---:B------:R-:W-:Y:S01]  /*4d40*/  FFMA R97, R89.reuse, R69, R76 ;  /* 0x0000004559617223 */ /* 0x040fe2000000004c */
[----:B------:R-:W4:Y:S01]  /*4d50*/  LDS.128 R56, [R148+0x640] ;  /* 0x0006400094387984 */ /* 0x000f220000000c00 */
[----:B------:R-:W-:Y:S01]  /*4d60*/  FFMA R88, R88, R60, R95 ;  /* 0x0000003c58587223 */ /* 0x000fe2000000005f */
[C---:B------:R-:W-:Y:S01]  /*4d70*/  FFMA R95, R89.reuse, R65, R92 ;  /* 0x00000041595f7223 */ /* 0x040fe2000000005c */
[C---:B------:R-:W-:Y:S01]  /*4d80*/  FFMA R94, R90.reuse, R74, R93 ;  /* 0x0000004a5a5e7223 */ /* 0x040fe2000000005d */
[----:B------:R-:W4:Y:S01]  /*4d90*/  LDS.128 R76, [R145.X4+UR5+0x240] ;  /* 0x00024005914c7984 */ /* 0x000f220008004c00 */
[-C--:B------:R-:W-:Y:S01]  /*4da0*/  FFMA R89, R89, R61.reuse, R88 ;  /* 0x0000003d59597223 */ /* 0x080fe20000000058 */
[----:B------:R-:W-:Y:S01]  /*4db0*/  FFMA R92, R90, R66, R95 ;  /* 0x000000425a5c7223 */ /* 0x000fe2000000005f */
[C---:B------:R-:W-:Y:S01]  /*4dc0*/  FFMA R60, R80.reuse, R60, R105 ;  /* 0x0000003c503c7223 */ /* 0x040fe20000000069 */
[----:B------:R-:W-:Y:S01]  /*4dd0*/  FFMA R64, R80, R64, R101 ;  /* 0x0000004050407223 */ /* 0x000fe20000000065 */
[C---:B------:R-:W-:Y:S01]  /*4de0*/  FFMA R88, R90.reuse, R62, R89 ;  /* 0x0000003e5a587223 */ /* 0x040fe20000000059 */
[----:B------:R-:W-:Y:S01]  /*4df0*/  FFMA R90, R90, R70, R97 ;  /* 0x000000465a5a7223 */ /* 0x000fe20000000061 */
[----:B------:R-:W-:Y:S01]  /*4e00*/  FFMA R61, R81, R61, R60 ;  /* 0x0000003d513d7223 */ /* 0x000fe2000000003c */
[C---:B------:R-:W-:Y:S01]  /*4e10*/  FFMA R93, R91.reuse, R67, R92 ;  /* 0x000000435b5d7223 */ /* 0x040fe2000000005c */
[C---:B------:R-:W-:Y:S01]  /*4e20*/  FFMA R97, R91.reuse, R75, R94 ;  /* 0x0000004b5b617223 */ /* 0x040fe2000000005e */
[C---:B------:R-:W-:Y:S01]  /*4e30*/  FFMA R95, R91.reuse, R63, R88 ;  /* 0x0000003f5b5f7223 */ /* 0x040fe20000000058 */
[----:B------:R-:W-:Y:S01]  /*4e40*/  FFMA R99, R91, R71, R90 ;  /* 0x000000475b637223 */ /* 0x000fe2000000005a */
[----:B------:R-:W-:Y:S01]  /*4e50*/  FFMA R62, R82, R62, R61 ;  /* 0x0000003e523e7223 */ /* 0x000fe2000000003d */
[----:B------:R-:W4:Y:S01]  /*4e60*/  LDS.128 R88, [R145.X4+UR5+0x440] ;  /* 0x0004400591587984 */ /* 0x000f220008004c00 */
[C---:B------:R-:W-:Y:S01]  /*4e70*/  FFMA R68, R80.reuse, R68, R109 ;  /* 0x0000004450447223 */ /* 0x040fe2000000006d */
[----:B------:R-:W-:Y:S01]  /*4e80*/  FFMA R65, R81, R65, R64 ;  /* 0x0000004151417223 */ /* 0x000fe20000000040 */
[----:B------:R-:W-:Y:S01]  /*4e90*/  FFMA R105, R83, R63, R62 ;  /* 0x0000003f53697223 */ /* 0x000fe2000000003e */
[----:B------:R-:W-:Y:S01]  /*4ea0*/  FFMA R72, R80, R72, R103 ;  /* 0x0000004850487223 */ /* 0x000fe20000000067 */
[----:B------:R-:W-:Y:S01]  /*4eb0*/  FFMA R69, R81, R69, R68 ;  /* 0x0000004551457223 */ /* 0x000fe20000000044 */
[----:B------:R-:W-:-:S02]  /*4ec0*/  FFMA R66, R82, R66, R65 ;  /* 0x0000004252427223 */ /* 0x000fc40000000041 */
[----:B------:R-:W-:Y:S01]  /*4ed0*/  FFMA R73, R81, R73, R72 ;  /* 0x0000004951497223 */ /* 0x000fe20000000048 */
[----:B------:R-:W-:Y:S01]  /*4ee0*/  FFMA R70, R82, R70, R69 ;  /* 0x0000004652467223 */ /* 0x000fe20000000045 */
[C---:B------:R-:W-:Y:S01]  /*4ef0*/  FFMA R101, R83.reuse, R67, R66 ;  /* 0x0000004353657223 */ /* 0x040fe20000000042 */
[----:B--2---:R-:W-:Y:S01]  /*4f00*/  FFMA R62, R84, R44, R115 ;  /* 0x0000002c543e7223 */ /* 0x004fe20000000073 */
[----:B------:R-:W-:Y:S01]  /*4f10*/  FFMA R74, R82, R74, R73 ;  /* 0x0000004a524a7223 */ /* 0x000fe20000000049 */
[----:B------:R-:W-:Y:S01]  /*4f20*/  FFMA R109, R83, R71, R70 ;  /* 0x00000047536d7223 */ /* 0x000fe20000000046 */
[C---:B-1----:R-:W-:Y:S01]  /*4f30*/  FFMA R60, R84.reuse, R52, R185 ;  /* 0x00000034543c7223 */ /* 0x042fe200000000b9 */
[----:B------:R-:W-:Y:S01]  /*4f40*/  FFMA R67, R85, R45, R62 ;  /* 0x0000002d55437223 */ /* 0x000fe2000000003e */
[----:B------:R-:W-:Y:S01]  /*4f50*/  FFMA R103, R83, R75, R74 ;  /* 0x0000004b53677223 */ /* 0x000fe2000000004a */
[----:B---3--:R-:W-:Y:S01]  /*4f60*/  FFMA R64, R84, R48, R189 ;  /* 0x0000003054407223 */ /* 0x008fe200000000bd */
[C---:B------:R-:W-:Y:S01]  /*4f70*/  FFMA R69, R85.reuse, R53, R60 ;  /* 0x0000003555457223 */ /* 0x040fe2000000003c */
[C---:B------:R-:W-:Y:S01]  /*4f80*/  FFMA R66, R86.reuse, R46, R67 ;  /* 0x0000002e56427223 */ /* 0x040fe20000000043 */
[----:B------:R-:W1:Y:S01]  /*4f90*/  LDS.128 R60, [R145.X4+UR5+0x640] ;  /* 0x00064005913c7984 */ /* 0x000e620008004c00 */
[----:B------:R-:W-:Y:S01]  /*4fa0*/  FFMA R65, R85, R49, R64 ;  /* 0x0000003155417223 */ /* 0x000fe20000000040 */
[----:B------:R-:W-:Y:S01]  /*4fb0*/  FFMA R64, R86, R54, R69 ;  /* 0x0000003656407223 */ /* 0x000fe20000000045 */
[C---:B------:R-:W-:Y:S01]  /*4fc0*/  FFMA R189, R87.reuse, R47, R66 ;  /* 0x0000002f57bd7223 */ /* 0x040fe20000000042 */
[----:B----4-:R-:W-:Y:S01]  /*4fd0*/  FFMA R84, R84, R56, R205 ;  /* 0x0000003854547223 */ /* 0x010fe200000000cd */
[----:B------:R-:W-:Y:S01]  /*4fe0*/  FFMA R68, R86, R50, R65 ;  /* 0x0000003256447223 */ /* 0x000fe20000000041 */
[C---:B------:R-:W-:Y:S01]  /*4ff0*/  FFMA R115, R87.reuse, R55, R64 ;  /* 0x0000003757737223 */ /* 0x040fe20000000040 */
[C---:B------:R-:W-:Y:S01]  /*5000*/  FFMA R66, R76.reuse, R48, R211 ;  /* 0x000000304c427223 */ /* 0x040fe200000000d3 */
[C---:B------:R-:W-:Y:S01]  /*5010*/  FFMA R64, R76.reuse, R44, R213 ;  /* 0x0000002c4c407223 */ /* 0x040fe200000000d5 */
[----:B------:R-:W-:Y:S01]  /*5020*/  FFMA R185, R87, R51, R68 ;  /* 0x0000003357b97223 */ /* 0x000fe20000000044 */
        /* <DEDUP_REMOVED lines=18> */
[----:B------:R-:W3:Y:S01]  /*5150*/  LDS.128 R76, [R145.X4+UR5+0x4240] ;  /* 0x00424005914c7984 */ /* 0x000ee20008004c00 */
        /* <DEDUP_REMOVED lines=28> */
[C---:B--2---:R-:W-:Y:S01]  /*5320*/  FFMA R68, R64.reuse, R56, R107 ;  /* 0x0000003840447223 */ /* 0x044fe2000000006b */
        /* <DEDUP_REMOVED lines=16> */
[C---:B---3--:R-:W-:Y:S01]  /*5430*/  FFMA R62, R76.reuse, R52, R187 ;  /* 0x000000344c3e7223 */ /* 0x048fe200000000bb */
[----:B------:R-:W-:Y:S01]  /*5440*/  FFMA R64, R76, R48, R179 ;  /* 0x000000304c407223 */ /* 0x000fe200000000b3 */
[----:B------:R-:W-:Y:S01]  /*5450*/  FFMA R195, R67, R47, R60 ;  /* 0x0000002f43c37223 */ /* 0x000fe2000000003c */
[----:B------:R-:W-:Y:S01]  /*5460*/  FFMA R86, R86, R58, R85 ;  /* 0x0000003a56567223 */ /* 0x000fe20000000055 */
[C---:B------:R-:W-:Y:S01]  /*5470*/  FFMA R60, R76.reuse, R44, R111 ;  /* 0x0000002c4c3c7223 */ /* 0x040fe2000000006f */
[C---:B------:R-:W-:Y:S01]  /*5480*/  FFMA R63, R77.reuse, R53, R62 ;  /* 0x000000354d3f7223 */ /* 0x040fe2000000003e */
[C---:B------:R-:W-:Y:S01]  /*5490*/  FFMA R61, R77.reuse, R49, R64 ;  /* 0x000000314d3d7223 */ /* 0x040fe20000000040 */
[----:B------:R-:W-:Y:S01]  /*54a0*/  FFMA R76, R76, R56, R113 ;  /* 0x000000384c4c7223 */ /* 0x000fe20000000071 */
[-C--:B------:R-:W-:Y:S01]  /*54b0*/  FFMA R66, R66, R54.reuse, R65 ;  /* 0x0000003642427223 */ /* 0x080fe20000000041 */
[----:B------:R-:W-:Y:S01]  /*54c0*/  FFMA R65, R77, R45, R60 ;  /* 0x0000002d4d417223 */ /* 0x000fe2000000003c */
        /* <DEDUP_REMOVED lines=8> */
[----:B------:R-:W3:Y:S01]  /*5550*/  LDS.128 R60, [R148+0x250] ;  /* 0x00025000943c7984 */ /* 0x000ee20000000c00 */
[C---:B------:R-:W-:Y:S01]  /*5560*/  FFMA R187, R79.reuse, R47, R76 ;  /* 0x0000002f4fbb7223 */ /* 0x040fe2000000004c */
[C---:B-1----:R-:W-:Y:S01]  /*5570*/  FFMA R76, R88.reuse, R52, R99 ;  /* 0x00000034584c7223 */ /* 0x042fe20000000063 */
[C---:B------:R-:W-:Y:S01]  /*5580*/  FFMA R113, R79.reuse, R59, R78 ;  /* 0x0000003b4f717223 */ /* 0x040fe2000000004e */
[----:B------:R-:W1:Y:S01]  /*5590*/  LDS.128 R68, [R148+0x50] ;  /* 0x0000500094447984 */ /* 0x000e620000000c00 */
[C---:B------:R-:W-:Y:S01]  /*55a0*/  FFMA R78, R88.reuse, R56, R97 ;  /* 0x00000038584e7223 */ /* 0x040fe20000000061 */
[C---:B------:R-:W-:Y:S01]  /*55b0*/  FFMA R179, R79.reuse, R55, R92 ;  /* 0x000000374fb37223 */ /* 0x040fe2000000005c */
[C---:B------:R-:W-:Y:S01]  /*55c0*/  FFMA R92, R88.reuse, R48, R93 ;  /* 0x00000030585c7223 */ /* 0x040fe2000000005d */
[----:B------:R-:W4:Y:S01]  /*55d0*/  LDS.128 R64, [R148+0x450] ;  /* 0x0004500094407984 */ /* 0x000f220000000c00 */
[----:B------:R-:W-:Y:S01]  /*55e0*/  FFMA R111, R79, R51, R94 ;  /* 0x000000334f6f7223 */ /* 0x000fe2000000005e */
[C---:B------:R-:W-:Y:S01]  /*55f0*/  FFMA R93, R89.reuse, R57, R78 ;  /* 0x00000039595d7223 */ /* 0x040fe2000000004e */
[C---:B------:R-:W-:Y:S01]  /*5600*/  FFMA R97, R89.reuse, R53, R76 ;  /* 0x0000003559617223 */ /* 0x040fe2000000004c */
[----:B------:R-:W-:Y:S01]  /*5610*/  LDS.128 R72, [R148+0x650] ;  /* 0x0006500094487984 */ /* 0x000fe20000000c00 */
[----:B------:R-:W-:Y:S01]  /*5620*/  FFMA R88, R88, R44, R95 ;  /* 0x0000002c58587223 */ /* 0x000fe2000000005f */
[C---:B------:R-:W-:Y:S01]  /*5630*/  FFMA R95, R89.reuse, R49, R92 ;  /* 0x00000031595f7223 */ /* 0x040fe2000000005c */
[C---:B------:R-:W-:Y:S01]  /*5640*/  FFMA R94, R90.reuse, R58, R93 ;  /* 0x0000003a5a5e7223 */ /* 0x040fe2000000005d */
[----:B------:R-:W4:Y:S01]  /*5650*/  LDS.128 R76, [R145.X4+UR5+0x250] ;  /* 0x00025005914c7984 */ /* 0x000f220008004c00 */
[----:B------:R-:W-:Y:S01]  /*5660*/  FFMA R89, R89, R45, R88 ;  /* 0x0000002d59597223 */ /* 0x000fe20000000058 */
[C---:B------:R-:W-:Y:S01]  /*5670*/  FFMA R92, R90.reuse, R50, R95 ;  /* 0x000000325a5c7223 */ /* 0x040fe2000000005f */
[----:B------:R-:W-:Y:S01]  /*5680*/  FFMA R88, R90, R54, R97 ;  /* 0x000000365a587223 */ /* 0x000fe20000000061 */
[----:B--2---:R-:W-:Y:S01]  /*5690*/  FFMA R44, R80, R44, R105 ;  /* 0x0000002c502c7223 */ /* 0x004fe20000000069 */
        /* <DEDUP_REMOVED lines=16> */
[----:B------:R-:W-:-:S02]  /*57a0*/  FFMA R54, R82, R54, R53 ;  /* 0x0000003652367223 */ /* 0x000fc40000000035 */
[C---:B------:R-:W-:Y:S01]  /*57b0*/  FFMA R101, R83.reuse, R51, R50 ;  /* 0x0000003353657223 */ /* 0x040fe20000000032 */
[----:B---3--:R-:W-:Y:S01]  /*57c0*/  FFMA R46, R84, R60, R115 ;  /* 0x0000003c542e7223 */ /* 0x008fe20000000073 */
[----:B------:R-:W-:Y:S01]  /*57d0*/  FFMA R58, R82, R58, R57 ;  /* 0x0000003a523a7223 */ /* 0x000fe20000000039 */
[----:B------:R-:W-:Y:S01]  /*57e0*/  FFMA R105, R83, R55, R54 ;  /* 0x0000003753697223 */ /* 0x000fe20000000036 */
[C---:B-1----:R-:W-:Y:S01]  /*57f0*/  FFMA R44, R84.reuse, R68, R189 ;  /* 0x00000044542c7223 */ /* 0x042fe200000000bd */
[----:B------:R-:W-:Y:S01]  /*5800*/  FFMA R51, R85, R61, R46 ;  /* 0x0000003d55337223 */ /* 0x000fe2000000002e */
[----:B------:R-:W-:Y:S01]  /*5810*/  FFMA R103, R83, R59, R58 ;  /* 0x0000003b53677223 */ /* 0x000fe2000000003a */
[----:B----4-:R-:W-:Y:S01]  /*5820*/  FFMA R48, R84, R64, R185 ;  /* 0x0000004054307223 */ /* 0x010fe200000000b9 */
[C---:B------:R-:W-:Y:S01]  /*5830*/  FFMA R53, R85.reuse, R69, R44 ;  /* 0x0000004555357223 */ /* 0x040fe2000000002c */
[----:B------:R-:W-:Y:S02]  /*5840*/  LDS.128 R80, [R145.X4+UR5+0x4650] ;  /* 0x0046500591507984 */ /* 0x000fe40008004c00 */
[----:B------:R-:W-:Y:S01]  /*5850*/  FFMA R49, R85, R65, R48 ;  /* 0x0000004155317223 */ /* 0x000fe20000000030 */
[C---:B------:R-:W-:Y:S01]  /*5860*/  FFMA R48, R86.reuse, R62, R51 ;  /* 0x0000003e56307223 */ /* 0x040fe20000000033 */
[----:B------:R-:W1:Y:S01]  /*5870*/  LDS.128 R44, [R145.X4+UR5+0x650] ;  /* 0x00065005912c7984 */ /* 0x000e620008004c00 */
[C---:B------:R-:W-:Y:S01]  /*5880*/  FFMA R50, R86.reuse, R70, R53 ;  /* 0x0000004656327223 */ /* 0x040fe20000000035 */
[----:B------:R-:W-:Y:S01]  /*5890*/  FFMA R52, R86, R66, R49 ;  /* 0x0000004256347223 */ /* 0x000fe20000000031 */
[C---:B------:R-:W-:Y:S01]  /*58a0*/  FFMA R219, R87.reuse, R63, R48 ;  /* 0x0000003f57db7223 */ /* 0x040fe20000000030 */
        /* <DEDUP_REMOVED lines=12> */
[----:B------:R-:W-:Y:S01]  /*5970*/  FFMA R54, R78, R74, R55 ;  /* 0x0000004a4e367223 */ /* 0x000fe20000000037 */
[----:B------:R-:W-:Y:S01]  /*5980*/  FFMA R84, R84, R72, R205 ;  /* 0x0000004854547223 */ /* 0x000fe200000000cd */
        /* <DEDUP_REMOVED lines=82> */
[----:B------:R-:W-:Y:S01]  /*5eb0*/  FFMA R179, R79, R67, R94 ;  /* 0x000000434fb37223 */ /* 0x000fe2000000005e */
[C---:B------:R-:W-:Y:S01]  /*5ec0*/  FFMA R93, R89.reuse, R73, R78 ;  /* 0x00000049595d7223 */ /* 0x040fe2000000004e */
[C---:B------:R-:W-:Y:S01]  /*5ed0*/  FFMA R97, R89.reuse, R69, R76 ;  /* 0x0000004559617223 */ /* 0x040fe2000000004c */
[----:B------:R-:W-:Y:S01]  /*5ee0*/  LDS.128 R56, [R148+0x660] ;  /* 0x0006600094387984 */ /* 0x000fe20000000c00 */
[C---:B------:R-:W-:Y:S01]  /*5ef0*/  FFMA R95, R89.reuse, R65, R92 ;  /* 0x00000041595f7223 */ /* 0x040fe2000000005c */
[----:B------:R-:W-:Y:S01]  /*5f00*/  FFMA R89, R89, R61, R88 ;  /* 0x0000003d59597223 */ /* 0x000fe20000000058 */
[C---:B------:R-:W-:Y:S01]  /*5f10*/  FFMA R94, R90.reuse, R74, R93 ;  /* 0x0000004a5a5e7223 */ /* 0x040fe2000000005d */
[----:B------:R-:W4:Y:S01]  /*5f20*/  LDS.128 R76, [R145.X4+UR5+0x260] ;  /* 0x00026005914c7984 */ /* 0x000f220008004c00 */
[C---:B------:R-:W-:Y:S01]  /*5f30*/  FFMA R92, R90.reuse, R66, R95 ;  /* 0x000000425a5c7223 */ /* 0x040fe2000000005f */
        /* <DEDUP_REMOVED lines=8> */
[C---:B------:R-:W-:Y:S01]  /*5fc0*/  FFMA R64, R80.reuse, R64, R101 ;  /* 0x0000004050407223 */ /* 0x040fe20000000065 */
[----:B------:R-:W4:Y:S01]  /*5fd0*/  LDS.128 R88, [R145.X4+UR5+0x460] ;  /* 0x0004600591587984 */ /* 0x000f220008004c00 */
        /* <DEDUP_REMOVED lines=25> */
[C---:B----4-:R-:W-:Y:S01]  /*6170*/  FFMA R64, R76.reuse, R44, R213 ;  /* 0x0000002c4c407223 */ /* 0x050fe200000000d5 */
        /* <DEDUP_REMOVED lines=69> */
[C---:B---3--:R-:W-:Y:S01]  /*65d0*/  FFMA R62, R76.reuse, R52, R181 ;  /* 0x000000344c3e7223 */ /* 0x048fe200000000b5 */
[C---:B------:R-:W-:Y:S01]  /*65e0*/  FFMA R60, R76.reuse, R44, R111 ;  /* 0x0000002c4c3c7223 */ /* 0x040fe2000000006f */
        /* <DEDUP_REMOVED lines=8> */
[----:B------:R-:W-:Y:S01]  /*6670*/  FFMA R117, R67, R47, R66 ;  /* 0x0000002f43757223 */ /* 0x000fe20000000042 */
[C---:B------:R-:W-:Y:S01]  /*6680*/  FFMA R76, R78.reuse, R54, R63 ;  /* 0x000000364e4c7223 */ /* 0x040fe2000000003f */
[C---:B------:R-:W-:Y:S01]  /*6690*/  FFMA R92, R78.reuse, R46, R65 ;  /* 0x0000002e4e5c7223 */ /* 0x040fe20000000041 */
[C---:B------:R-:W-:Y:S01]  /*66a0*/  FFMA R94, R78.reuse, R50, R61 ;  /* 0x000000324e5e7223 */ /* 0x040fe2000000003d */
[----:B------:R-:W-:Y:S01]  /*66b0*/  LDS.128 R84, [R145.X4+UR5+0x70] ;  /* 0x0000700591547984 */ /* 0x000fe20008004c00 */
[----:B------:R-:W-:Y:S01]  /*66c0*/  FFMA R78, R78, R58, R77 ;  /* 0x0000003a4e4e7223 */ /* 0x000fe2000000004d */
[C---:B------:R-:W-:Y:S01]  /*66d0*/  FFMA R181, R79.reuse, R55, R76 ;  /* 0x000000374fb57223 */ /* 0x040fe2000000004c */
[C---:B-1----:R-:W-:Y:S01]  /*66e0*/  FFMA R76, R88.reuse, R52, R99 ;  /* 0x00000034584c7223 */ /* 0x042fe20000000063 */
[----:B------:R-:W1:Y:S01]  /*66f0*/  LDS.128 R60, [R148+0x270] ;  /* 0x00027000943c7984 */ /* 0x000e620000000c00 */
[C---:B------:R-:W-:Y:S01]  /*6700*/  FFMA R113, R79.reuse, R59, R78 ;  /* 0x0000003b4f717223 */ /* 0x040fe2000000004e */
[C---:B------:R-:W-:Y:S01]  /*6710*/  FFMA R78, R88.reuse, R56, R95 ;  /* 0x00000038584e7223 */ /* 0x040fe2000000005f */
[C---:B------:R-:W-:Y:S01]  /*6720*/  FFMA R179, R79.reuse, R47, R92 ;  /* 0x0000002f4fb37223 */ /* 0x040fe2000000005c */
[----:B------:R-:W2:Y:S01]  /*6730*/  LDS.128 R64, [R148+0x70] ;  /* 0x0000700094407984 */ /* 0x000ea20000000c00 */
[C---:B------:R-:W-:Y:S01]  /*6740*/  FFMA R92, R88.reuse, R48, R97 ;  /* 0x00000030585c7223 */ /* 0x040fe20000000061 */
[----:B------:R-:W-:Y:S01]  /*6750*/  FFMA R88, R88, R44, R93 ;  /* 0x0000002c58587223 */ /* 0x000fe2000000005d */
[----:B------:R-:W-:Y:S01]  /*6760*/  FFMA R111, R79, R51, R94 ;  /* 0x000000334f6f7223 */ /* 0x000fe2000000005e */
[----:B------:R-:W3:Y:S01]  /*6770*/  LDS.128 R68, [R148+0x470] ;  /* 0x0004700094447984 */ /* 0x000ee20000000c00 */
[C---:B------:R-:W-:Y:S01]  /*6780*/  FFMA R93, R89.reuse, R57, R78 ;  /* 0x00000039595d7223 */ /* 0x040fe2000000004e */
[C---:B------:R-:W-:Y:S01]  /*6790*/  FFMA R97, R89.reuse, R53, R76 ;  /* 0x0000003559617223 */ /* 0x040fe2000000004c */
[C---:B------:R-:W-:Y:S01]  /*67a0*/  FFMA R95, R89.reuse, R49, R92 ;  /* 0x00000031595f7223 */ /* 0x040fe2000000005c */
[----:B------:R-:W4:Y:S01]  /*67b0*/  LDS.128 R76, [R145.X4+UR5+0x270] ;  /* 0x00027005914c7984 */ /* 0x000f220008004c00 */
[----:B------:R-:W-:Y:S01]  /*67c0*/  FFMA R89, R89, R45, R88 ;  /* 0x0000002d59597223 */ /* 0x000fe20000000058 */
[C---:B------:R-:W-:Y:S01]  /*67d0*/  FFMA R94, R90.reuse, R58, R93 ;  /* 0x0000003a5a5e7223 */ /* 0x040fe2000000005d */
[C---:B------:R-:W-:Y:S01]  /*67e0*/  FFMA R92, R90.reuse, R50, R95 ;  /* 0x000000325a5c7223 */ /* 0x040fe2000000005f */
[----:B------:R-:W4:Y:S01]  /*67f0*/  LDS.128 R72, [R148+0x670] ;  /* 0x0006700094487984 */ /* 0x000f220000000c00 */
        /* <DEDUP_REMOVED lines=20> */
[----:B------:R-:W-:Y:S01]  /*6940*/  FFMA R58, R82, R58, R57 ;  /* 0x0000003a523a7223 */ /* 0x000fe20000000039 */
[C---:B------:R-:W-:Y:S01]  /*6950*/  FFMA R109, R83.reuse, R55, R54 ;  /* 0x00000037536d7223 */ /* 0x040fe20000000036 */
[C---:B-1----:R-:W-:Y:S02]  /*6960*/  FFMA R46, R84.reuse, R60, R193 ;  /* 0x0000003c542e7223 */ /* 0x042fe400000000c1 */
[----:B------:R-:W-:Y:S01]  /*6970*/  FFMA R103, R83, R59, R58 ;  /* 0x0000003b53677223 */ /* 0x000fe2000000003a */
[C---:B--2---:R-:W-:Y:S01]  /*6980*/  FFMA R44, R84.reuse, R64, R209 ;  /* 0x00000040542c7223 */ /* 0x044fe200000000d1 */
[C---:B------:R-:W-:Y:S01]  /*6990*/  FFMA R51, R85.reuse, R61, R46 ;  /* 0x0000003d55337223 */ /* 0x040fe2000000002e */
[----:B------:R-:W-:Y:S01]  /*69a0*/  LDS.128 R80, [R145.X4+UR5+0x4670] ;  /* 0x0046700591507984 */ /* 0x000fe20008004c00 */
[----:B---3--:R-:W-:Y:S01]  /*69b0*/  FFMA R48, R84, R68, R187 ;  /* 0x0000004454307223 */ /* 0x008fe200000000bb */
[----:B------:R-:W-:-:S02]  /*69c0*/  FFMA R53, R85, R65, R44 ;  /* 0x0000004155357223 */ /* 0x000fc4000000002c */
[----:B------:R-:W1:Y:S01]  /*69d0*/  LDS.128 R44, [R145.X4+UR5+0x670] ;  /* 0x00067005912c7984 */ /* 0x000e620008004c00 */
[----:B------:R-:W-:Y:S01]  /*69e0*/  FFMA R49, R85, R69, R48 ;  /* 0x0000004555317223 */ /* 0x000fe20000000030 */
[C---:B------:R-:W-:Y:S01]  /*69f0*/  FFMA R48, R86.reuse, R62, R51 ;  /* 0x0000003e56307223 */ /* 0x040fe20000000033 */
[C---:B------:R-:W-:Y:S02]  /*6a00*/  FFMA R50, R86.reuse, R66, R53 ;  /* 0x0000004256327223 */ /* 0x040fe40000000035 */
[----:B------:R-:W-:Y:S01]  /*6a10*/  FFMA R52, R86, R70, R49 ;  /* 0x0000004656347223 */ /* 0x000fe20000000031 */
[-C--:B------:R-:W-:Y:S01]  /*6a20*/  FFMA R217, R63, R87.reuse, R48 ;  /* 0x000000573fd97223 */ /* 0x080fe20000000030 */
[-C--:B------:R-:W-:Y:S01]  /*6a30*/  FFMA R215, R67, R87.reuse, R50 ;  /* 0x0000005743d77223 */ /* 0x080fe20000000032 */
[C---:B----4-:R-:W-:Y:S01]  /*6a40*/  FFMA R50, R76.reuse, R68, R205 ;  /* 0x000000444c327223 */ /* 0x050fe200000000cd */
        /* <DEDUP_REMOVED lines=14> */
[-C--:B------:R-:W-:Y:S01]  /*6b30*/  FFMA R193, R71, R79.reuse, R54 ;  /* 0x0000004f47c17223 */ /* 0x080fe20000000036 */
[-C--:B------:R-:W-:Y:S01]  /*6b40*/  FFMA R195, R75, R79.reuse, R56 ;  /* 0x0000004f4bc37223 */ /* 0x080fe20000000038 */
[-C--:B------:R-:W-:Y:S01]  /*6b50*/  FFMA R187, R67, R79.reuse, R52 ;  /* 0x0000004f43bb7223 */ /* 0x080fe20000000034 */
        /* <DEDUP_REMOVED lines=15> */
[-C--:B------:R-:W-:Y:S01]  /*6c50*/  FFMA R201, R71, R91.reuse, R54 ;  /* 0x0000005b47c97223 */ /* 0x080fe20000000036 */
[-C--:B------:R-:W-:Y:S01]  /*6c60*/  FFMA R203, R75, R91.reuse, R56 ;  /* 0x0000005b4bcb7223 */ /* 0x080fe20000000038 */
[-C--:B------:R-:W-:Y:S01]  /*6c70*/  FFMA R197, R67, R91.reuse, R52 ;  /* 0x0000005b43c57223 */ /* 0x080fe20000000034 */
        /* <DEDUP_REMOVED lines=14> */
[-C--:B------:R-:W-:Y:S01]  /*6d60*/  FFMA R189, R63, R47.reuse, R44 ;  /* 0x0000002f3fbd7223 */ /* 0x080fe2000000002c */
[-C--:B------:R-:W-:Y:S01]  /*6d70*/  FFMA R183, R71, R47.reuse, R52 ;  /* 0x0000002f47b77223 */ /* 0x080fe20000000034 */
[C---:B--2---:R-:W-:Y:S01]  /*6d80*/  FFMA R52, R48.reuse, R72, R107 ;  /* 0x0000004830347223 */ /* 0x044fe2000000006b */
[-C--:B------:R-:W-:Y:S01]  /*6d90*/  FFMA R185, R67, R47.reuse, R46 ;  /* 0x0000002f43b97223 */ /* 0x080fe2000000002e */
        /* <DEDUP_REMOVED lines=12> */
[-C--:B------:R-:W-:Y:S01]  /*6e60*/  FFMA R107, R71, R51.reuse, R46 ;  /* 0x00000033476b7223 */ /* 0x080fe2000000002e */
[-C--:B------:R-:W-:Y:S01]  /*6e70*/  FFMA R119, R75, R51.reuse, R48 ;  /* 0x000000334b777223 */ /* 0x080fe20000000030 */
[C---:B---3--:R-:W-:Y:S01]  /*6e80*/  FFMA R46, R76.reuse, R64, R181 ;  /* 0x000000404c2e7223 */ /* 0x048fe200000000b5 */
        /* <DEDUP_REMOVED lines=17> */
[-C--:B------:R-:W-:Y:S01]  /*6fa0*/  FFMA R181, R67, R79.reuse, R76 ;  /* 0x0000004f43b57223 */ /* 0x080fe2000000004c */
[C---:B-1----:R-:W-:Y:S01]  /*6fb0*/  FFMA R76, R88.reuse, R64, R99 ;  /* 0x00000040584c7223 */ /* 0x042fe20000000063 */
[-C--:B------:R-:W-:Y:S01]  /*6fc0*/  FFMA R111, R71, R79.reuse, R78 ;  /* 0x0000004f476f7223 */ /* 0x080fe2000000004e */
[----:B------:R-:W1:Y:S01]  /*6fd0*/  LDS.128 R52, [R148+0x80] ;  /* 0x0000800094347984 */ /* 0x000e620000000c00 */
[C---:B------:R-:W-:Y:S01]  /*6fe0*/  FFMA R78, R88.reuse, R72, R97 ;  /* 0x00000048584e7223 */ /* 0x040fe20000000061 */
[-C--:B------:R-:W-:Y:S01]  /*6ff0*/  FFMA R113, R63, R79.reuse, R92 ;  /* 0x0000004f3f717223 */ /* 0x080fe2000000005c */
[C---:B------:R-:W-:Y:S01]  /*7000*/  FFMA R92, R88.reuse, R68, R93 ;  /* 0x00000044585c7223 */ /* 0x040fe2000000005d */
[----:B------:R-:W3:Y:S01]  /*7010*/  LDS.128 R48, [R148+0x680] ;  /* 0x0006800094307984 */ /* 0x000ee20000000c00 */
[----:B------:R-:W-:Y:S01]  /*7020*/  FFMA R88, R88, R60, R95 ;  /* 0x0000003c58587223 */ /* 0x000fe2000000005f */
[----:B------:R-:W-:Y:S01]  /*7030*/  FFMA R179, R75, R79, R94 ;  /* 0x0000004f4bb37223 */ /* 0x000fe2000000005e */
[C---:B------:R-:W-:Y:S01]  /*7040*/  FFMA R95, R89.reuse, R73, R78 ;  /* 0x00000049595f7223 */ /* 0x040fe2000000004e */
[----:B------:R-:W4:Y:S01]  /*7050*/  LDS.128 R56, [R148+0x480] ;  /* 0x0004800094387984 */ /* 0x000f220000000c00 */
[C---:B------:R-:W-:Y:S01]  /*7060*/  FFMA R97, R89.reuse, R65, R76 ;  /* 0x0000004159617223 */ /* 0x040fe2000000004c */
[C---:B------:R-:W-:Y:S01]  /*7070*/  FFMA R93, R89.reuse, R69, R92 ;  /* 0x00000045595d7223 */ /* 0x040fe2000000005c */
[----:B------:R-:W-:Y:S01]  /*7080*/  FFMA R89, R89, R61, R88 ;  /* 0x0000003d59597223 */ /* 0x000fe20000000058 */
[----:B------:R-:W4:Y:S01]  /*7090*/  LDS.128 R76, [R145.X4+UR5+0x280] ;  /* 0x00028005914c7984 */ /* 0x000f220008004c00 */
[C---:B------:R-:W-:Y:S01]  /*70a0*/  FFMA R92, R90.reuse, R74, R95 ;  /* 0x0000004a5a5c7223 */ /* 0x040fe2000000005f */
[C---:B------:R-:W-:Y:S01]  /*70b0*/  FFMA R94, R90.reuse, R70, R93 ;  /* 0x000000465a5e7223 */ /* 0x040fe2000000005d */
[C---:B------:R-:W-:Y:S01]  /*70c0*/  FFMA R88, R90.reuse, R62, R89 ;  /* 0x0000003e5a587223 */ /* 0x040fe20000000059 */
[----:B------:R-:W-:Y:S01]  /*70d0*/  FFMA R90, R90, R66, R97 ;  /* 0x000000425a5a7223 */ /* 0x000fe20000000061 */
[C---:B------:R-:W-:Y:S01]  /*70e0*/  FFMA R60, R80.reuse, R60, R105 ;  /* 0x0000003c503c7223 */ /* 0x040fe20000000069 */
[-C--:B------:R-:W-:Y:S01]  /*70f0*/  FFMA R97, R75, R91.reuse, R92 ;  /* 0x0000005b4b617223 */ /* 0x080fe2000000005c */
[-C--:B------:R-:W-:Y:S01]  /*7100*/  FFMA R93, R71, R91.reuse, R94 ;  /* 0x0000005b475d7223 */ /* 0x080fe2000000005e */
[-C--:B------:R-:W-:Y:S01]  /*7110*/  FFMA R95, R63, R91.reuse, R88 ;  /* 0x0000005b3f5f7223 */ /* 0x080fe20000000058 */
        /* <DEDUP_REMOVED lines=13> */
[-C--:B------:R-:W-:Y:S01]  /*71f0*/  FFMA R109, R67, R83.reuse, R66 ;  /* 0x00000053436d7223 */ /* 0x080fe20000000042 */
        /* <DEDUP_REMOVED lines=12> */
[----:B------:R-:W-:Y:S01]  /*72c0*/  FFMA R66, R86, R54, R69 ;  /* 0x0000003656427223 */ /* 0x000fe20000000045 */
[----:B----4-:R-:W-:Y:S01]  /*72d0*/  FFMA R84, R84, R56, R209 ;  /* 0x0000003854547223 */ /* 0x010fe200000000d1 */
[----:B------:R-:W-:Y:S01]  /*72e0*/  FFMA R68, R86, R50, R65 ;  /* 0x0000003256447223 */ /* 0x000fe20000000041 */
[-C--:B------:R-:W-:Y:S01]  /*72f0*/  FFMA R211, R47, R87.reuse, R64 ;  /* 0x000000572fd37223 */ /* 0x080fe20000000040 */
[-C--:B------:R-:W-:Y:S01]  /*7300*/  FFMA R209, R55, R87.reuse, R66 ;  /* 0x0000005737d17223 */ /* 0x080fe20000000042 */
        /* <DEDUP_REMOVED lines=29> */
[-C--:B------:R-:W-:Y:S01]  /*74e0*/  FFMA R70, R90, R58.reuse, R71 ;  /* 0x0000003a5a467223 */ /* 0x080fe20000000047 */
        /* <DEDUP_REMOVED lines=82> */
[----:B------:R-:W4:Y:S01]  /*7a10*/  LDS.128 R88, [R145.X4+UR5+0x490] ;  /* 0x0004900591587984 */ /* 0x000f220008004c00 */
        /* <DEDUP_REMOVED lines=24> */
[-C--:B------:R-:W-:Y:S01]  /*7ba0*/  FFMA R181, R63, R87.reuse, R48 ;  /* 0x000000573fb57223 */ /* 0x080fe20000000030 */
[C---:B----4-:R-:W-:Y:S01]  /*7bb0*/  FFMA R48, R76.reuse, R60, R217 ;  /* 0x0000003c4c307223 */ /* 0x050fe200000000d9 */
[-C--:B------:R-:W-:Y:S01]  /*7bc0*/  FFMA R207, R71, R87.reuse, R50 ;  /* 0x0000005747cf7223 */ /* 0x080fe20000000032 */
        /* <DEDUP_REMOVED lines=101> */
[----:B------:R-:W-:Y:S01]  /*8220*/  FFMA R89, R89, R61, R88 ;  /* 0x0000003d59597223 */ /* 0x000fe20000000058 */
[----:B------:R-:W-:Y:S01]  /*8230*/  FFMA R92, R90, R66, R95 ;  /* 0x000000425a5c7223 */ /* 0x000fe2000000005f */
[----:B------:R-:W-:Y:S01]  /*8240*/  FFMA R60, R80, R60, R105 ;  /* 0x0000003c503c7223 */ /* 0x000fe20000000069 */
[-C--:B------:R-:W-:Y:S01]  /*8250*/  FFMA R95, R75, R91.reuse, R94 ;  /* 0x0000005b4b5f7223 */ /* 0x080fe2000000005e */
[C---:B------:R-:W-:Y:S01]  /*8260*/  FFMA R88, R90.reuse, R62, R89 ;  /* 0x0000003e5a587223 */ /* 0x040fe20000000059 */
[----:B------:R-:W-:Y:S01]  /*8270*/  FFMA R90, R90, R70, R97 ;  /* 0x000000465a5a7223 */ /* 0x000fe20000000061 */
[----:B------:R-:W-:Y:S01]  /*8280*/  FFMA R93, R67, R91, R92 ;  /* 0x0000005b435d7223 */ /* 0x000fe2000000005c */
[----:B------:R-:W-:Y:S01]  /*8290*/  FFMA R61, R81, R61, R60 ;  /* 0x0000003d513d7223 */ /* 0x000fe2000000003c */
[-C--:B------:R-:W-:Y:S01]  /*82a0*/  FFMA R97, R63, R91.reuse, R88 ;  /* 0x0000005b3f617223 */ /* 0x080fe20000000058 */
[----:B------:R-:W-:Y:S01]  /*82b0*/  FFMA R99, R71, R91, R90 ;  /* 0x0000005b47637223 */ /* 0x000fe2000000005a */
[----:B------:R-:W-:Y:S01]  /*82c0*/  FFMA R64, R80, R64, R101 ;  /* 0x0000004050407223 */ /* 0x000fe20000000065 */
        /* <DEDUP_REMOVED lines=106> */
[----:B------:R-:W-:Y:S01]  /*8970*/  FFMA R77, R77, R49, R76 ;  /* 0x000000314d4d7223 */ /* 0x000fe2000000004c */
        /* <DEDUP_REMOVED lines=12> */
[----:B------:R-:W-:Y:S01]  /*8a40*/  FFMA R107, R55, R79, R92 ;  /* 0x0000004f376b7223 */ /* 0x000fe2000000005c */
[----:B------:R-:W3:Y:S01]  /*8a50*/  LDS.128 R64, [R148+0x6b0] ;  /* 0x0006b00094407984 */ /* 0x000ee20000000c00 */
[C---:B------:R-:W-:Y:S01]  /*8a60*/  FFMA R95, R89.reuse, R57, R78 ;  /* 0x00000039595f7223 */ /* 0x040fe2000000004e */
[C---:B------:R-:W-:Y:S01]  /*8a70*/  FFMA R97, R89.reuse, R53, R76 ;  /* 0x0000003559617223 */ /* 0x040fe2000000004c */
[C---:B------:R-:W-:Y:S01]  /*8a80*/  FFMA R92, R88.reuse, R48, R93 ;  /* 0x00000030585c7223 */ /* 0x040fe2000000005d */
[----:B------:R-:W4:Y:S01]  /*8a90*/  LDS.128 R76, [R145.X4+UR5+0x2b0] ;  /* 0x0002b005914c7984 */ /* 0x000f220008004c00 */
[-C--:B------:R-:W-:Y:S01]  /*8aa0*/  FFMA R88, R88, R44.reuse, R99 ;  /* 0x0000002c58587223 */ /* 0x080fe20000000063 */
[----:B------:R-:W-:Y:S01]  /*8ab0*/  FFMA R44, R80, R44, R109 ;  /* 0x0000002c502c7223 */ /* 0x000fe2000000006d */
[C---:B------:R-:W-:Y:S01]  /*8ac0*/  FFMA R93, R89.reuse, R49, R92 ;  /* 0x00000031595d7223 */ /* 0x040fe2000000005c */
[----:B------:R-:W4:Y:S01]  /*8ad0*/  LDS.128 R72, [R148+0x4b0] ;  /* 0x0004b00094487984 */ /* 0x000f220000000c00 */
[----:B------:R-:W-:Y:S01]  /*8ae0*/  FFMA R89, R89, R45, R88 ;  /* 0x0000002d59597223 */ /* 0x000fe20000000058 */
[C---:B------:R-:W-:Y:S01]  /*8af0*/  FFMA R92, R90.reuse, R58, R95 ;  /* 0x0000003a5a5c7223 */ /* 0x040fe2000000005f */
[C---:B------:R-:W-:Y:S01]  /*8b00*/  FFMA R94, R90.reuse, R50, R93 ;  /* 0x000000325a5e7223 */ /* 0x040fe2000000005d */
        /* <DEDUP_REMOVED lines=116> */
[----:B------:R-:W-:Y:S01]  /*9250*/  FFMA R119, R71, R51, R50 ;  /* 0x0000003347777223 */ /* 0x000fe20000000032 */
[C---:B------:R-:W-:Y:S01]  /*9260*/  FFMA R76, R78.reuse, R62, R49 ;  /* 0x0000003e4e4c7223 */ /* 0x040fe20000000031 */
[----:B------:R-:W-:Y:S01]  /*9270*/  LDS.128 R84, [R145.X4+UR5+0xc0] ;  /* 0x0000c00591547984 */ /* 0x000fe20008004c00 */
[----:B------:R-:W-:Y:S01]  /*9280*/  FFMA R78, R78, R66, R77 ;  /* 0x000000424e4e7223 */ /* 0x000fe2000000004d */
[-C--:B------:R-:W-:Y:S01]  /*9290*/  FFMA R107, R75, R79.reuse, R94 ;  /* 0x0000004f4b6b7223 */ /* 0x080fe2000000005e */
[-C--:B------:R-:W-:Y:S01]  /*92a0*/  FFMA R179, R63, R79.reuse, R76 ;  /* 0x0000004f3fb37223 */ /* 0x080fe2000000004c */
[----:B------:R-:W2:Y:S01]  /*92b0*/  LDS.128 R44, [R148+0x6c0] ;  /* 0x0006c000942c7984 */ /* 0x000ea20000000c00 */
[-C--:B------:R-:W-:Y:S01]  /*92c0*/  FFMA R113, R67, R79.reuse, R78 ;  /* 0x0000004f43717223 */ /* 0x080fe2000000004e */
[C---:B-1----:R-:W-:Y:S01]  /*92d0*/  FFMA R78, R88.reuse, R72, R97 ;  /* 0x00000048584e7223 */ /* 0x042fe20000000061 */
[C---:B------:R-:W-:Y:S01]  /*92e0*/  FFMA R76, R88.reuse, R68, R95 ;  /* 0x00000044584c7223 */ /* 0x040fe2000000005f */
[----:B------:R-:W1:Y:S01]  /*92f0*/  LDS.128 R52, [R148+0x2c0] ;  /* 0x0002c00094347984 */ /* 0x000e620000000c00 */
[----:B------:R-:W-:Y:S01]  /*9300*/  FFMA R111, R71, R79, R92 ;  /* 0x0000004f476f7223 */ /* 0x000fe2000000005c */
[C---:B------:R-:W-:Y:S01]  /*9310*/  FFMA R95, R89.reuse, R73, R78 ;  /* 0x00000049595f7223 */ /* 0x040fe2000000004e */
[C---:B------:R-:W-:Y:S01]  /*9320*/  FFMA R97, R89.reuse, R69, R76 ;  /* 0x0000004559617223 */ /* 0x040fe2000000004c */
[----:B------:R-:W3:Y:S01]  /*9330*/  LDS.128 R48, [R148+0x4c0] ;  /* 0x0004c00094307984 */ /* 0x000ee20000000c00 */
[C---:B------:R-:W-:Y:S01]  /*9340*/  FFMA R92, R88.reuse, R64, R93 ;  /* 0x00000040585c7223 */ /* 0x040fe2000000005d */
[-C--:B------:R-:W-:Y:S01]  /*9350*/  FFMA R88, R88, R60.reuse, R99 ;  /* 0x0000003c58587223 */ /* 0x080fe20000000063 */
[----:B------:R-:W-:Y:S01]  /*9360*/  FFMA R60, R80, R60, R109 ;  /* 0x0000003c503c7223 */ /* 0x000fe2000000006d */
[----:B------:R-:W4:Y:S01]  /*9370*/  LDS.128 R56, [R148+0xc0] ;  /* 0x0000c00094387984 */ /* 0x000f220000000c00 */
[C---:B------:R-:W-:Y:S01]  /*9380*/  FFMA R93, R89.reuse, R65, R92 ;  /* 0x00000041595d7223 */ /* 0x040fe2000000005c */
[----:B------:R-:W-:Y:S01]  /*9390*/  FFMA R89, R89, R61, R88 ;  /* 0x0000003d59597223 */ /* 0x000fe20000000058 */
[C---:B------:R-:W-:Y:S01]  /*93a0*/  FFMA R92, R90.reuse, R74, R95 ;  /* 0x0000004a5a5c7223 */ /* 0x040fe2000000005f */
[----:B------:R-:W4:Y:S01]  /*93b0*/  LDS.128 R76, [R145.X4+UR5+0x2c0] ;  /* 0x0002c005914c7984 */ /* 0x000f220008004c00 */
        /* <DEDUP_REMOVED lines=20> */
[----:B------:R-:W-:Y:S01]  /*9500*/  FFMA R74, R82, R74, R73 ;  /* 0x0000004a524a7223 */ /* 0x000fe20000000049 */
[-C--:B------:R-:W-:Y:S01]  /*9510*/  FFMA R105, R71, R83.reuse, R70 ;  /* 0x0000005347697223 */ /* 0x080fe20000000046 */
[C---:B--2---:R-:W-:Y:S02]  /*9520*/  FFMA R62, R84.reuse, R44, R209 ;  /* 0x0000002c543e7223 */ /* 0x044fe400000000d1 */
[----:B------:R-:W-:Y:S01]  /*9530*/  FFMA R103, R75, R83, R74 ;  /* 0x000000534b677223 */ /* 0x000fe2000000004a */
[C---:B-1----:R-:W-:Y:S01]  /*9540*/  FFMA R60, R84.reuse, R52, R205 ;  /* 0x00000034543c7223 */ /* 0x042fe200000000cd */
[C---:B------:R-:W-:Y:S01]  /*9550*/  FFMA R65, R85.reuse, R45, R62 ;  /* 0x0000002d55417223 */ /* 0x040fe2000000003e */
[----:B------:R-:W-:Y:S01]  /*9560*/  LDS.128 R80, [R145.X4+UR5+0x46c0] ;  /* 0x0046c00591507984 */ /* 0x000fe20008004c00 */
[----:B---3--:R-:W-:Y:S01]  /*9570*/  FFMA R64, R84, R48, R215 ;  /* 0x0000003054407223 */ /* 0x008fe200000000d7 */
[C---:B------:R-:W-:Y:S01]  /*9580*/  FFMA R69, R85.reuse, R53, R60 ;  /* 0x0000003555457223 */ /* 0x040fe2000000003c */
[-C--:B------:R-:W-:Y:S01]  /*9590*/  FFMA R68, R46, R86.reuse, R65 ;  /* 0x000000562e447223 */ /* 0x080fe20000000041 */
[----:B------:R-:W1:Y:S01]  /*95a0*/  LDS.128 R60, [R145.X4+UR5+0x6c0] ;  /* 0x0006c005913c7984 */ /* 0x000e620008004c00 */
[----:B------:R-:W-:Y:S01]  /*95b0*/  FFMA R67, R85, R49, R64 ;  /* 0x0000003155437223 */ /* 0x000fe20000000040 */
[----:B------:R-:W-:Y:S01]  /*95c0*/  FFMA R64, R54, R86, R69 ;  /* 0x0000005636407223 */ /* 0x000fe20000000045 */
[----:B----4-:R-:W-:Y:S01]  /*95d0*/  FFMA R84, R84, R56, R193 ;  /* 0x0000003854547223 */ /* 0x010fe200000000c1 */
[C---:B------:R-:W-:Y:S01]  /*95e0*/  FFMA R189, R87.reuse, R47, R68 ;  /* 0x0000002f57bd7223 */ /* 0x040fe20000000044 */
        /* <DEDUP_REMOVED lines=11> */
[----:B------:R-:W2:Y:S01]  /*96a0*/  LDS.128 R64, [R145.X4+UR5+0x40c0] ;  /* 0x0040c00591407984 */ /* 0x000ea20008004c00 */
        /* <DEDUP_REMOVED lines=17> */
[-C--:B------:R-:W-:Y:S01]  /*97c0*/  FFMA R72, R46, R90.reuse, R69 ;  /* 0x0000005a2e487223 */ /* 0x080fe20000000045 */
[-C--:B------:R-:W-:Y:S01]  /*97d0*/  FFMA R70, R50, R90.reuse, R71 ;  /* 0x0000005a32467223 */ /* 0x080fe20000000047 */
[----:B------:R-:W-:Y:S01]  /*97e0*/  FFMA R85, R85, R57, R84 ;  /* 0x0000003955557223 */ /* 0x000fe20000000054 */
[-C--:B------:R-:W-:Y:S01]  /*97f0*/  FFMA R68, R54, R90.reuse, R89 ;  /* 0x0000005a36447223 */ /* 0x080fe20000000059 */
        /* <DEDUP_REMOVED lines=14> */
[-C--:B------:R-:W-:Y:S01]  /*98e0*/  FFMA R60, R58, R62.reuse, R73 ;  /* 0x0000003e3a3c7223 */ /* 0x080fe20000000049 */
[-C--:B------:R-:W-:Y:S01]  /*98f0*/  FFMA R70, R46, R62.reuse, R69 ;  /* 0x0000003e2e467223 */ /* 0x080fe20000000045 */
[-C--:B------:R-:W-:Y:S01]  /*9900*/  FFMA R68, R50, R62.reuse, R71 ;  /* 0x0000003e32447223 */ /* 0x080fe20000000047 */
[----:B------:R-:W-:Y:S01]  /*9910*/  FFMA R62, R54, R62, R61 ;  /* 0x0000003e363e7223 */ /* 0x000fe2000000003d */
[C---:B------:R-:W-:Y:S01]  /*9920*/  FFMA R191, R63.reuse, R59, R60 ;  /* 0x0000003b3fbf7223 */ /* 0x040fe2000000003c */
[C---:B--2---:R-:W-:Y:S01]  /*9930*/  FFMA R60, R64.reuse, R56, R185 ;  /* 0x00000038403c7223 */ /* 0x044fe200000000b9 */
        /* <DEDUP_REMOVED lines=10> */
[-C--:B------:R-:W-:Y:S01]  /*99e0*/  FFMA R64, R46, R66.reuse, R61 ;  /* 0x000000422e407223 */ /* 0x080fe2000000003d */
[-C--:B------:R-:W-:Y:S01]  /*99f0*/  FFMA R62, R50, R66.reuse, R63 ;  /* 0x00000042323e7223 */ /* 0x080fe2000000003f */
[C---:B------:R-:W-:Y:S01]  /*9a00*/  FFMA R60, R58.reuse, R66, R69 ;  /* 0x000000423a3c7223 */ /* 0x040fe20000000045 */
[----:B------:R-:W-:Y:S01]  /*9a10*/  FFMA R86, R58, R86, R85 ;  /* 0x000000563a567223 */ /* 0x000fe20000000055 */
[C---:B------:R-:W-:Y:S01]  /*9a20*/  FFMA R117, R67.reuse, R47, R64 ;  /* 0x0000002f43757223 */ /* 0x040fe20000000040 */
[C---:B------:R-:W-:Y:S01]  /*9a30*/  FFMA R119, R67.reuse, R51, R62 ;  /* 0x0000003343777223 */ /* 0x040fe2000000003e */
[C---:B---3--:R-:W-:Y:S01]  /*9a40*/  FFMA R62, R76.reuse, R52, R111 ;  /* 0x000000344c3e7223 */ /* 0x048fe2000000006f */
        /* <DEDUP_REMOVED lines=8> */
[----:B------:R-:W-:Y:S01]  /*9ad0*/  FFMA R209, R87, R59, R86 ;  /* 0x0000003b57d17223 */ /* 0x000fe20000000056 */
[----:B------:R-:W-:Y:S01]  /*9ae0*/  FFMA R77, R77, R45, R76 ;  /* 0x0000002d4d4d7223 */ /* 0x000fe2000000004c */
[-C--:B------:R-:W-:Y:S01]  /*9af0*/  FFMA R92, R54, R78.reuse, R63 ;  /* 0x0000004e365c7223 */ /* 0x080fe2000000003f */
[-C--:B------:R-:W-:Y:S01]  /*9b00*/  FFMA R94, R50, R78.reuse, R61 ;  /* 0x0000004e325e7223 */ /* 0x080fe2000000003d */
[----:B------:R-:W-:Y:S01]  /*9b10*/  LDS.128 R84, [R145.X4+UR5+0xd0] ;  /* 0x0000d00591547984 */ /* 0x000fe20008004c00 */
[-C--:B------:R-:W-:Y:S01]  /*9b20*/  FFMA R76, R58, R78.reuse, R65 ;  /* 0x0000004e3a4c7223 */ /* 0x080fe20000000041 */
        /* <DEDUP_REMOVED lines=17> */
[-C--:B------:R-:W-:Y:S01]  /*9c40*/  FFMA R92, R50, R90.reuse, R95 ;  /* 0x0000005a325c7223 */ /* 0x080fe2000000005f */
[----:B------:R-:W4:Y:S01]  /*9c50*/  LDS.128 R76, [R145.X4+UR5+0x2d0] ;  /* 0x0002d005914c7984 */ /* 0x000f220008004c00 */
[----:B------:R-:W-:Y:S01]  /*9c60*/  FFMA R89, R89, R57, R88 ;  /* 0x0000003959597223 */ /* 0x000fe20000000058 */
[-C--:B------:R-:W-:Y:S01]  /*9c70*/  FFMA R94, R46, R90.reuse, R93 ;  /* 0x0000005a2e5e7223 */ /* 0x080fe2000000005d */
        /* <DEDUP_REMOVED lines=128> */
[----:B------:R-:W-:Y:S01]  /*a480*/  FFMA R107, R79, R63, R92 ;  /* 0x0000003f4f6b7223 */ /* 0x000fe2000000005c */
[----:B------:R-:W4:Y:S01]  /*a490*/  LDS.128 R48, [R148+0x4e0] ;  /* 0x0004e00094307984 */ /* 0x000f220000000c00 */
[C---:B------:R-:W-:Y:S01]  /*a4a0*/  FFMA R95, R89.reuse, R65, R78 ;  /* 0x00000041595f7223 */ /* 0x040fe2000000004e */
[----:B------:R-:W-:Y:S01]  /*a4b0*/  FFMA R97, R89, R61, R76 ;  /* 0x0000003d59617223 */ /* 0x000fe2000000004c */
[C---:B------:R-:W-:Y:S01]  /*a4c0*/  FFMA R92, R88.reuse, R72, R93 ;  /* 0x00000048585c7223 */ /* 0x040fe2000000005d */
[----:B------:R-:W4:Y:S01]  /*a4d0*/  LDS.128 R76, [R145.X4+UR5+0x2e0] ;  /* 0x0002e005914c7984 */ /* 0x000f220008004c00 */
[----:B------:R-:W-:-:S02]  /*a4e0*/  FFMA R88, R88, R68, R99 ;  /* 0x0000004458587223 */ /* 0x000fc40000000063 */
[C---:B------:R-:W-:Y:S01]  /*a4f0*/  FFMA R93, R89.reuse, R73, R92 ;  /* 0x00000049595d7223 */ /* 0x040fe2000000005c */
[----:B------:R-:W4:Y:S01]  /*a500*/  LDS.128 R56, [R148+0x6e0] ;  /* 0x0006e00094387984 */ /* 0x000f220000000c00 */
        /* <DEDUP_REMOVED lines=9> */
[----:B------:R-:W-:Y:S01]  /*a5a0*/  FFMA R61, R81, R61, R60 ;  /* 0x0000003d513d7223 */ /* 0x000fe2000000003c */
        /* <DEDUP_REMOVED lines=12> */
[----:B---3--:R-:W-:Y:S01]  /*a670*/  FFMA R62, R84, R44, R205 ;  /* 0x0000002c543e7223 */ /* 0x008fe200000000cd */
[C---:B------:R-:W-:Y:S01]  /*a680*/  FFMA R103, R83.reuse, R67, R66 ;  /* 0x0000004353677223 */ /* 0x040fe20000000042 */
[----:B------:R-:W-:Y:S01]  /*a690*/  FFMA R74, R82, R74, R73 ;  /* 0x0000004a524a7223 */ /* 0x000fe20000000049 */
[----:B------:R-:W-:Y:S01]  /*a6a0*/  FFMA R109, R83, R71, R70 ;  /* 0x00000047536d7223 */ /* 0x000fe20000000046 */
[C---:B-1----:R-:W-:Y:S01]  /*a6b0*/  FFMA R60, R84.reuse, R52, R209 ;  /* 0x00000034543c7223 */ /* 0x042fe200000000d1 */
[----:B------:R-:W-:Y:S01]  /*a6c0*/  FFMA R67, R85, R45, R62 ;  /* 0x0000002d55437223 */ /* 0x000fe2000000003e */
        /* <DEDUP_REMOVED lines=18> */
[----:B------:R-:W3:Y:S01]  /*a7f0*/  LDS.128 R64, [R145.X4+UR5+0x40e0] ;  /* 0x0040e00591407984 */ /* 0x000ee20008004c00 */
[C---:B------:R-:W-:Y:S01]  /*a800*/  FFMA R69, R77.reuse, R57, R68 ;  /* 0x000000394d457223 */ /* 0x040fe20000000044 */
[----:B------:R-:W-:Y:S01]  /*a810*/  FFMA R77, R77, R53, R76 ;  /* 0x000000354d4d7223 */ /* 0x000fe2000000004c */
[C---:B------:R-:W-:Y:S01]  /*a820*/  FFMA R68, R78.reuse, R46, R73 ;  /* 0x0000002e4e447223 */ /* 0x040fe20000000049 */
[C---:B------:R-:W-:Y:S01]  /*a830*/  FFMA R199, R79.reuse, R51, R70 ;  /* 0x000000334fc77223 */ /* 0x040fe20000000046 */
[C---:B------:R-:W-:Y:S01]  /*a840*/  FFMA R72, R78.reuse, R58, R69 ;  /* 0x0000003a4e487223 */ /* 0x040fe20000000045 */
[----:B------:R-:W-:Y:S01]  /*a850*/  FFMA R78, R78, R54, R77 ;  /* 0x000000364e4e7223 */ /* 0x000fe2000000004d */
[C---:B------:R-:W-:Y:S01]  /*a860*/  FFMA R193, R79.reuse, R47, R68 ;  /* 0x0000002f4fc17223 */ /* 0x040fe20000000044 */
[C---:B--2---:R-:W-:Y:S01]  /*a870*/  FFMA R70, R88.reuse, R48, R197 ;  /* 0x0000003058467223 */ /* 0x044fe200000000c5 */
[C---:B------:R-:W-:Y:S01]  /*a880*/  FFMA R203, R79.reuse, R59, R72 ;  /* 0x0000003b4fcb7223 */ /* 0x040fe20000000048 */
[----:B------:R-:W-:Y:S01]  /*a890*/  FFMA R207, R79, R55, R78 ;  /* 0x000000374fcf7223 */ /* 0x000fe2000000004e */
        /* <DEDUP_REMOVED lines=44> */
[----:B------:R-:W3:Y:S01]  /*ab60*/  LDS.128 R80, [R145.X4+UR5+0x46e0] ;  /* 0x0046e00591507984 */ /* 0x000ee20008004c00 */
[----:B------:R-:W-:Y:S01]  /*ab70*/  FFMA R60, R66, R54, R69 ;  /* 0x00000036423c7223 */ /* 0x000fe20000000045 */
[C---:B------:R-:W-:Y:S01]  /*ab80*/  FFMA R117, R67.reuse, R59, R64 ;  /* 0x0000003b43757223 */ /* 0x040fe20000000040 */
[----:B------:R-:W-:Y:S01]  /*ab90*/  FFMA R119, R67, R51, R62 ;  /* 0x0000003343777223 */ /* 0x000fe2000000003e */
[----:B------:R-:W-:Y:S01]  /*aba0*/  FFMA R85, R85, R57, R84 ;  /* 0x0000003955557223 */ /* 0x000fe20000000054 */
[C---:B--2---:R-:W-:Y:S01]  /*abb0*/  FFMA R62, R76.reuse, R44, R107 ;  /* 0x0000002c4c3e7223 */ /* 0x044fe2000000006b */
        /* <DEDUP_REMOVED lines=35> */
[C---:B------:R-:W-:Y:S01]  /*adf0*/  FFMA R94, R90.reuse, R58, R93 ;  /* 0x0000003a5a5e7223 */ /* 0x040fe2000000005d */
[----:B------:R-:W-:Y:S01]  /*ae00*/  FFMA R88, R90, R46, R97 ;  /* 0x0000002e5a587223 */ /* 0x000fe20000000061 */
[----:B---3--:R-:W-:Y:S01]  /*ae10*/  FFMA R44, R80, R44, R105 ;  /* 0x0000002c502c7223 */ /* 0x008fe20000000069 */
[----:B------:R-:W-:Y:S01]  /*ae20*/  FFMA R90, R90, R54, R89 ;  /* 0x000000365a5a7223 */ /* 0x000fe20000000059 */
[C---:B------:R-:W-:Y:S01]  /*ae30*/  FFMA R95, R91.reuse, R59, R94 ;  /* 0x0000003b5b5f7223 */ /* 0x040fe2000000005e */
[----:B------:R-:W-:Y:S01]  /*ae40*/  FFMA R93, R91, R51, R92 ;  /* 0x000000335b5d7223 */ /* 0x000fe2000000005c */
        /* <DEDUP_REMOVED lines=139> */
[----:B------:R-:W-:Y:S01]  /*b700*/  FFMA R97, R91, R67, R92 ;  /* 0x000000435b617223 */ /* 0x000fe2000000005c */
[----:B------:R-:W-:Y:S01]  /*b710*/  FFMA R61, R81, R61, R60 ;  /* 0x0000003d513d7223 */ /* 0x000fe2000000003c */
        /* <DEDUP_REMOVED lines=139> */
[----:B------:R-:W-:Y:S01]  /*bfd0*/  FFMA R93, R91, R47, R88 ;  /* 0x0000002f5b5d7223 */ /* 0x000fe20000000058 */
[----:B------:R-:W-:Y:S01]  /*bfe0*/  FFMA R45, R81, R45, R44 ;  /* 0x0000002d512d7223 */ /* 0x000fe2000000002c */
        /* <DEDUP_REMOVED lines=12> */
[----:B--2---:R-:W-:Y:S01]  /*c0b0*/  FFMA R46, R84, R60, R205 ;  /* 0x0000003c542e7223 */ /* 0x004fe200000000cd */
        /* <DEDUP_REMOVED lines=23> */
[----:B------:R-:W2:Y:S01]  /*c230*/  LDS.128 R48, [R145.X4+UR5+0x4110] ;  /* 0x0041100591307984 */ /* 0x000ea20008004c00 */
[C---:B------:R-:W-:Y:S01]  /*c240*/  FFMA R53, R77.reuse, R73, R52 ;  /* 0x000000494d357223 */ /* 0x040fe20000000034 */
[----:B------:R-:W-:Y:S01]  /*c250*/  FFMA R77, R77, R69, R76 ;  /* 0x000000454d4d7223 */ /* 0x000fe2000000004c */
[C---:B------:R-:W-:Y:S01]  /*c260*/  FFMA R52, R78.reuse, R62, R57 ;  /* 0x0000003e4e347223 */ /* 0x040fe20000000039 */
[C---:B------:R-:W-:Y:S01]  /*c270*/  FFMA R199, R79.reuse, R67, R54 ;  /* 0x000000434fc77223 */ /* 0x040fe20000000036 */
[C---:B------:R-:W-:Y:S01]  /*c280*/  FFMA R56, R78.reuse, R74, R53 ;  /* 0x0000004a4e387223 */ /* 0x040fe20000000035 */
[----:B------:R-:W-:Y:S01]  /*c290*/  FFMA R78, R78, R70, R77 ;  /* 0x000000464e4e7223 */ /* 0x000fe2000000004d */
[C---:B------:R-:W-:Y:S01]  /*c2a0*/  FFMA R207, R79.reuse, R63, R52 ;  /* 0x0000003f4fcf7223 */ /* 0x040fe20000000034 */
[C---:B---3--:R-:W-:Y:S01]  /*c2b0*/  FFMA R54, R88.reuse, R64, R197 ;  /* 0x0000004058367223 */ /* 0x048fe200000000c5 */
[C---:B------:R-:W-:Y:S01]  /*c2c0*/  FFMA R203, R79.reuse, R75, R56 ;  /* 0x0000004b4fcb7223 */ /* 0x040fe20000000038 */
[----:B------:R-:W-:Y:S01]  /*c2d0*/  FFMA R213, R79, R71, R78 ;  /* 0x000000474fd57223 */ /* 0x000fe2000000004e */
        /* <DEDUP_REMOVED lines=45> */
[----:B------:R-:W2:Y:S01]  /*c5b0*/  LDS.128 R80, [R145.X4+UR5+0x4710] ;  /* 0x0047100591507984 */ /* 0x000ea20008004c00 */
[C---:B------:R-:W-:Y:S01]  /*c5c0*/  FFMA R115, R51.reuse, R75, R48 ;  /* 0x0000004b33737223 */ /* 0x040fe20000000030 */
[C---:B------:R-:W-:Y:S01]  /*c5d0*/  FFMA R119, R51.reuse, R67, R46 ;  /* 0x0000004333777223 */ /* 0x040fe2000000002e */
[----:B------:R-:W-:Y:S01]  /*c5e0*/  FFMA R183, R51, R71, R44 ;  /* 0x0000004733b77223 */ /* 0x000fe2000000002c */
[----:B------:R-:W-:Y:S01]  /*c5f0*/  FFMA R85, R85, R73, R84 ;  /* 0x0000004955557223 */ /* 0x000fe20000000054 */
[C---:B---3--:R-:W-:Y:S01]  /*c600*/  FFMA R44, R76.reuse, R68, R179 ;  /* 0x000000444c2c7223 */ /* 0x048fe200000000b3 */
        /* <DEDUP_REMOVED lines=22> */
[----:B------:R-:W3:Y:S01]  /*c770*/  LDS.128 R48, [R148+0x320] ;  /* 0x0003200094307984 */ /* 0x000ee20000000c00 */
[C---:B------:R-:W-:Y:S01]  /*c780*/  FFMA R92, R88.reuse, R72, R97 ;  /* 0x00000048585c7223 */ /* 0x040fe20000000061 */
[----:B------:R-:W-:Y:S01]  /*c790*/  FFMA R111, R79, R67, R94 ;  /* 0x000000434f6f7223 */ /* 0x000fe2000000005e */
[C---:B------:R-:W-:Y:S01]  /*c7a0*/  FFMA R95, R89.reuse, R65, R78 ;  /* 0x00000041595f7223 */ /* 0x040fe2000000004e */
[----:B------:R-:W4:Y:S01]  /*c7b0*/  LDS.128 R52, [R148+0x520] ;  /* 0x0005200094347984 */ /* 0x000f220000000c00 */
[C---:B------:R-:W-:Y:S01]  /*c7c0*/  FFMA R97, R89.reuse, R61, R76 ;  /* 0x0000003d59617223 */ /* 0x040fe2000000004c */
[----:B------:R-:W-:Y:S01]  /*c7d0*/  FFMA R88, R88, R68, R99 ;  /* 0x0000004458587223 */ /* 0x000fe20000000063 */
[C---:B------:R-:W-:Y:S01]  /*c7e0*/  FFMA R93, R89.reuse, R73, R92 ;  /* 0x00000049595d7223 */ /* 0x040fe2000000005c */
[----:B------:R-:W4:Y:S01]  /*c7f0*/  LDS.128 R76, [R145.X4+UR5+0x320] ;  /* 0x00032005914c7984 */ /* 0x000f220008004c00 */
[C---:B------:R-:W-:Y:S01]  /*c800*/  FFMA R92, R90.reuse, R66, R95 ;  /* 0x000000425a5c7223 */ /* 0x040fe2000000005f */
[----:B------:R-:W-:Y:S01]  /*c810*/  FFMA R89, R89, R69, R88 ;  /* 0x0000004559597223 */ /* 0x000fe20000000058 */
[C---:B------:R-:W-:Y:S01]  /*c820*/  FFMA R94, R90.reuse, R74, R93 ;  /* 0x0000004a5a5e7223 */ /* 0x040fe2000000005d */
[----:B------:R-:W4:Y:S01]  /*c830*/  LDS.128 R56, [R148+0x720] ;  /* 0x0007200094387984 */ /* 0x000f220000000c00 */
        /* <DEDUP_REMOVED lines=19> */
[C---:B------:R-:W-:Y:S01]  /*c970*/  FFMA R103, R83.reuse, R67, R66 ;  /* 0x0000004353677223 */ /* 0x040fe20000000042 */
[----:B------:R-:W-:Y:S01]  /*c980*/  FFMA R74, R82, R74, R73 ;  /* 0x0000004a524a7223 */ /* 0x000fe20000000049 */
[C---:B-1----:R-:W-:Y:S01]  /*c990*/  FFMA R60, R84.reuse, R44, R211 ;  /* 0x0000002c543c7223 */ /* 0x042fe200000000d3 */
[C---:B------:R-:W-:Y:S02]  /*c9a0*/  FFMA R109, R83.reuse, R71, R70 ;  /* 0x00000047536d7223 */ /* 0x040fe40000000046 */
[----:B------:R-:W-:Y:S01]  /*c9b0*/  FFMA R101, R83, R75, R74 ;  /* 0x0000004b53657223 */ /* 0x000fe2000000004a */
[C---:B---3--:R-:W-:Y:S01]  /*c9c0*/  FFMA R62, R84.reuse, R48, R185 ;  /* 0x00000030543e7223 */ /* 0x048fe200000000b9 */
[C---:B------:R-:W-:Y:S01]  /*c9d0*/  FFMA R69, R85.reuse, R45, R60 ;  /* 0x0000002d55457223 */ /* 0x040fe2000000003c */
[----:B------:R-:W-:Y:S01]  /*c9e0*/  LDS.128 R80, [R145.X4+UR5+0x4720] ;  /* 0x0047200591507984 */ /* 0x000fe20008004c00 */
[----:B----4-:R-:W-:Y:S01]  /*c9f0*/  FFMA R64, R84, R52, R205 ;  /* 0x0000003454407223 */ /* 0x010fe200000000cd */
[----:B------:R-:W-:-:S02]  /*ca00*/  FFMA R67, R85, R49, R62 ;  /* 0x0000003155437223 */ /* 0x000fc4000000003e */
[----:B------:R-:W1:Y:S01]  /*ca10*/  LDS.128 R60, [R145.X4+UR5+0x720] ;  /* 0x00072005913c7984 */ /* 0x000e620008004c00 */
[----:B------:R-:W-:Y:S01]  /*ca20*/  FFMA R65, R85, R53, R64 ;  /* 0x0000003555417223 */ /* 0x000fe20000000040 */
[C---:B------:R-:W-:Y:S01]  /*ca30*/  FFMA R64, R86.reuse, R46, R69 ;  /* 0x0000002e56407223 */ /* 0x040fe20000000045 */
[C---:B------:R-:W-:Y:S02]  /*ca40*/  FFMA R66, R86.reuse, R50, R67 ;  /* 0x0000003256427223 */ /* 0x040fe40000000043 */
        /* <DEDUP_REMOVED lines=1058> */
[-C--:B------:R-:W-:Y:S01]  /*10c70*/  FFMA R50, R50, R62.reuse, R49 ;  /* 0x0000003e32327223 */ /* 0x080fe20000000031 */
        /* <DEDUP_REMOVED lines=8> */
[C---:B------:R-:W-:Y:S01]  /*10d00*/  FFMA R179, R79.reuse, R63, R92 ;  /* 0x0000003f4fb37223 */ /* 0x040fe2000000005c */
[----:B------:R-:W3:Y:S01]  /*10d10*/  LDS.128 R56, [R148+0x3a0] ;  /* 0x0003a00094387984 */ /* 0x000ee20000000c00 */
[C---:B------:R-:W-:Y:S01]  /*10d20*/  FFMA R219, R79.reuse, R71, R76 ;  /* 0x000000474fdb7223 */ /* 0x040fe2000000004c */
[C---:B------:R-:W-:Y:S01]  /*10d30*/  FFMA R215, R79.reuse, R75, R78 ;  /* 0x0000004b4fd77223 */ /* 0x040fe2000000004e */
[C---:B-1----:R-:W-:Y:S01]  /*10d40*/  FFMA R78, R88.reuse, R64, R97 ;  /* 0x00000040584e7223 */ /* 0x042fe20000000061 */
[----:B------:R-:W1:Y:S01]  /*10d50*/  LDS.128 R52, [R148+0x5a0] ;  /* 0x0005a00094347984 */ /* 0x000e620000000c00 */
[C---:B------:R-:W-:Y:S01]  /*10d60*/  FFMA R76, R88.reuse, R60, R95 ;  /* 0x0000003c584c7223 */ /* 0x040fe2000000005f */
[C---:B------:R-:W-:Y:S01]  /*10d70*/  FFMA R92, R88.reuse, R72, R93 ;  /* 0x00000048585c7223 */ /* 0x040fe2000000005d */
[----:B------:R-:W-:Y:S01]  /*10d80*/  FFMA R217, R79, R67, R94 ;  /* 0x000000434fd97223 */ /* 0x000fe2000000005e */
[----:B------:R-:W4:Y:S01]  /*10d90*/  LDS.128 R44, [R148+0x1a0] ;  /* 0x0001a000942c7984 */ /* 0x000f220000000c00 */
[----:B------:R-:W-:Y:S01]  /*10da0*/  FFMA R88, R88, R68, R99 ;  /* 0x0000004458587223 */ /* 0x000fe20000000063 */
[C---:B------:R-:W-:Y:S01]  /*10db0*/  FFMA R95, R89.reuse, R65, R78 ;  /* 0x00000041595f7223 */ /* 0x040fe2000000004e */
[C---:B------:R-:W-:Y:S01]  /*10dc0*/  FFMA R97, R89.reuse, R61, R76 ;  /* 0x0000003d59617223 */ /* 0x040fe2000000004c */
[C---:B------:R-:W-:Y:S01]  /*10dd0*/  FFMA R93, R89.reuse, R73, R92 ;  /* 0x00000049595d7223 */ /* 0x040fe2000000005c */
[----:B------:R-:W4:Y:S01]  /*10de0*/  LDS.128 R76, [R145.X4+UR5+0x3a0] ;  /* 0x0003a005914c7984 */ /* 0x000f220008004c00 */
[----:B------:R-:W-:Y:S01]  /*10df0*/  FFMA R89, R89, R69, R88 ;  /* 0x0000004559597223 */ /* 0x000fe20000000058 */
[C---:B------:R-:W-:Y:S01]  /*10e00*/  FFMA R92, R90.reuse, R66, R95 ;  /* 0x000000425a5c7223 */ /* 0x040fe2000000005f */
[C---:B------:R-:W-:Y:S01]  /*10e10*/  FFMA R94, R90.reuse, R74, R93 ;  /* 0x0000004a5a5e7223 */ /* 0x040fe2000000005d */
[C---:B------:R-:W-:Y:S01]  /*10e20*/  FFMA R88, R90.reuse, R62, R97 ;  /* 0x0000003e5a587223 */ /* 0x040fe20000000061 */
[----:B------:R-:W-:Y:S01]  /*10e30*/  FFMA R183, R51, R63, R50 ;  /* 0x0000003f33b77223 */ /* 0x000fe20000000032 */
[----:B------:R-:W-:Y:S01]  /*10e40*/  FFMA R90, R90, R70, R89 ;  /* 0x000000465a5a7223 */ /* 0x000fe20000000059 */
[----:B------:R-:W4:Y:S01]  /*10e50*/  LDS.128 R48, [R148+0x7a0] ;  /* 0x0007a00094307984 */ /* 0x000f220000000c00 */
[C---:B------:R-:W-:Y:S01]  /*10e60*/  FFMA R113, R91.reuse, R75, R94 ;  /* 0x0000004b5b717223 */ /* 0x040fe2000000005e */
[C---:B------:R-:W-:Y:S01]  /*10e70*/  FFMA R111, R91.reuse, R67, R92 ;  /* 0x000000435b6f7223 */ /* 0x040fe2000000005c */
[C---:B------:R-:W-:Y:S01]  /*10e80*/  FFMA R107, R91.reuse, R63, R88 ;  /* 0x0000003f5b6b7223 */ /* 0x040fe20000000058 */
[----:B------:R-:W-:Y:S01]  /*10e90*/  FFMA R115, R91, R71, R90 ;  /* 0x000000475b737223 */ /* 0x000fe2000000005a */
[C---:B--2---:R-:W-:Y:S01]  /*10ea0*/  FFMA R60, R80.reuse, R60, R105 ;  /* 0x0000003c503c7223 */ /* 0x044fe20000000069 */
[----:B------:R-:W2:Y:S01]  /*10eb0*/  LDS.128 R88, [R145.X4+UR5+0x5a0] ;  /* 0x0005a00591587984 */ /* 0x000ea20008004c00 */
        /* <DEDUP_REMOVED lines=14> */
[----:B------:R-:W-:Y:S01]  /*10fa0*/  LDS.128 R96, [R148+0x5b0] ;  /* 0x0005b00094607984 */ /* 0x000fe20000000c00 */
[C---:B------:R-:W-:Y:S01]  /*10fb0*/  FFMA R81, R83.reuse, R75, R74 ;  /* 0x0000004b53517223 */ /* 0x040fe2000000004a */
[----:B------:R-:W-:Y:S01]  /*10fc0*/  FFMA R83, R83, R71, R70 ;  /* 0x0000004753537223 */ /* 0x000fe20000000046 */
[C---:B-1----:R-:W-:Y:S01]  /*10fd0*/  FFMA R64, R84.reuse, R52, R209 ;  /* 0x0000003454407223 */ /* 0x042fe200000000d1 */
[C---:B------:R-:W-:Y:S01]  /*10fe0*/  FFMA R63, R85.reuse, R57, R62 ;  /* 0x00000039553f7223 */ /* 0x040fe2000000003e */
[----:B------:R-:W-:Y:S01]  /*10ff0*/  LDS.128 R72, [R145.X4+UR5+0x41a0] ;  /* 0x0041a00591487984 */ /* 0x000fe20008004c00 */
        /* <DEDUP_REMOVED lines=10> */
[----:B------:R-:W-:Y:S01]  /*110a0*/  LDS.128 R92, [R148+0x7b0] ;  /* 0x0007b000945c7984 */ /* 0x000fe20000000c00 */
        /* <DEDUP_REMOVED lines=10> */
[----:B------:R-:W-:Y:S01]  /*11150*/  FFMA R60, R78, R58, R69 ;  /* 0x0000003a4e3c7223 */ /* 0x000fe20000000045 */
[----:B--2---:R-:W-:Y:S01]  /*11160*/  FFMA R62, R88, R52, R195 ;  /* 0x00000034583e7223 */ /* 0x004fe200000000c3 */
[C---:B------:R-:W-:Y:S01]  /*11170*/  FFMA R68, R78.reuse, R50, R61 ;  /* 0x000000324e447223 */ /* 0x040fe2000000003d */
[----:B------:R-:W-:Y:S01]  /*11180*/  FFMA R78, R78, R46, R77 ;  /* 0x0000002e4e4e7223 */ /* 0x000fe2000000004d */
[----:B------:R-:W-:Y:S01]  /*11190*/  FFMA R205, R79, R59, R60 ;  /* 0x0000003b4fcd7223 */ /* 0x000fe2000000003c */
[C---:B------:R-:W-:Y:S01]  /*111a0*/  FFMA R60, R88.reuse, R56, R193 ;  /* 0x00000038583c7223 */ /* 0x040fe200000000c1 */
[----:B------:R-:W-:Y:S01]  /*111b0*/  FFMA R71, R89, R53, R62 ;  /* 0x0000003559477223 */ /* 0x000fe2000000003e */
        /* <DEDUP_REMOVED lines=12> */
[-C--:B------:R-:W-:Y:S01]  /*11280*/  FFMA R88, R88, R44.reuse, R197 ;  /* 0x0000002c58587223 */ /* 0x080fe200000000c5 */
[----:B------:R-:W-:Y:S01]  /*11290*/  FFMA R193, R91, R51, R76 ;  /* 0x000000335bc17223 */ /* 0x000fe2000000004c */
        /* <DEDUP_REMOVED lines=26> */
[----:B------:R-:W3:Y:S01]  /*11440*/  LDS.128 R68, [R145.X4+UR5+0x47a0] ;  /* 0x0047a00591447984 */ /* 0x000ee20008004c00 */
        /* <DEDUP_REMOVED lines=20> */
[-C--:B------:R-:W-:Y:S01]  /*11590*/  FFMA R213, R75, R59.reuse, R74 ;  /* 0x0000003b4bd57223 */ /* 0x080fe2000000004a */
[C---:B------:R-:W-:Y:S01]  /*115a0*/  FFMA R60, R62.reuse, R46, R73 ;  /* 0x0000002e3e3c7223 */ /* 0x040fe20000000049 */
[----:B------:R-:W-:Y:S01]  /*115b0*/  LDS.128 R88, [R148+0x3b0] ;  /* 0x0003b00094587984 */ /* 0x000fe20000000c00 */
[C---:B------:R-:W-:Y:S01]  /*115c0*/  FFMA R64, R62.reuse, R58, R67 ;  /* 0x0000003a3e407223 */ /* 0x040fe20000000043 */
[C---:B------:R-:W-:Y:S01]  /*115d0*/  FFMA R66, R62.reuse, R54, R65 ;  /* 0x000000363e427223 */ /* 0x040fe20000000041 */
[----:B------:R-:W-:Y:S01]  /*115e0*/  FFMA R62, R62, R50, R61 ;  /* 0x000000323e3e7223 */ /* 0x000fe2000000003d */
[----:B------:R-:W2:Y:S01]  /*115f0*/  LDS.128 R72, [R145.X4+UR5+0x1b0] ;  /* 0x0001b00591487984 */ /* 0x000ea20008004c00 */
[C---:B------:R-:W-:Y:S01]  /*11600*/  FFMA R119, R63.reuse, R59, R64 ;  /* 0x0000003b3f777223 */ /* 0x040fe20000000040 */
[C---:B-1----:R-:W-:Y:S01]  /*11610*/  FFMA R64, R76.reuse, R48, R113 ;  /* 0x000000304c407223 */ /* 0x042fe20000000071 */
[C---:B------:R-:W-:Y:S01]  /*11620*/  FFMA R179, R63.reuse, R51, R62 ;  /* 0x000000333fb37223 */ /* 0x040fe2000000003e */
[----:B------:R-:W1:Y:S01]  /*11630*/  LDS.128 R84, [R148+0x1b0] ;  /* 0x0001b00094547984 */ /* 0x000e620000000c00 */
[C---:B------:R-:W-:Y:S01]  /*11640*/  FFMA R183, R63.reuse, R47, R60 ;  /* 0x0000002f3fb77223 */ /* 0x040fe2000000003c */
[----:B------:R-:W-:Y:S01]  /*11650*/  FFMA R117, R63, R55, R66 ;  /* 0x000000373f757223 */ /* 0x000fe20000000042 */
[C---:B------:R-:W-:Y:S01]  /*11660*/  FFMA R62, R76.reuse, R52, R111 ;  /* 0x000000344c3e7223 */ /* 0x040fe2000000006f */
[C---:B------:R-:W-:Y:S01]  /*11670*/  FFMA R60, R76.reuse, R56, R107 ;  /* 0x000000384c3c7223 */ /* 0x040fe2000000006b */
[C---:B------:R-:W-:Y:S01]  /*11680*/  FFMA R61, R77.reuse, R49, R64 ;  /* 0x000000314d3d7223 */ /* 0x040fe20000000040 */
[-C--:B------:R-:W-:Y:S01]  /*11690*/  FFMA R76, R76, R44.reuse, R115 ;  /* 0x0000002c4c4c7223 */ /* 0x080fe20000000073 */
[----:B------:R-:W4:Y:S01]  /*116a0*/  LDS.128 R64, [R145.X4+UR5+0x3b0] ;  /* 0x0003b00591407984 */ /* 0x000f220008004c00 */
[C---:B------:R-:W-:Y:S01]  /*116b0*/  FFMA R63, R77.reuse, R53, R62 ;  /* 0x000000354d3f7223 */ /* 0x040fe2000000003e */
[C---:B------:R-:W-:Y:S01]  /*116c0*/  FFMA R107, R77.reuse, R57, R60 ;  /* 0x000000394d6b7223 */ /* 0x040fe2000000003c */
[-C--:B------:R-:W-:Y:S01]  /*116d0*/  FFMA R77, R77, R45.reuse, R76 ;  /* 0x0000002d4d4d7223 */ /* 0x080fe2000000004c */
[----:B---3--:R-:W-:Y:S01]  /*116e0*/  FFMA R44, R68, R44, R83 ;  /* 0x0000002c442c7223 */ /* 0x008fe20000000053 */
[C---:B------:R-:W-:Y:S01]  /*116f0*/  FFMA R62, R78.reuse, R54, R63 ;  /* 0x000000364e3e7223 */ /* 0x040fe2000000003f */
[C---:B------:R-:W-:Y:S01]  /*11700*/  FFMA R60, R78.reuse, R58, R107 ;  /* 0x0000003a4e3c7223 */ /* 0x040fe2000000006b */
        /* <DEDUP_REMOVED lines=17> */
[----:B------:R-:W-:-:S02]  /*11820*/  FFMA R115, R71, R51, R50 ;  /* 0x0000003347737223 */ /* 0x000fc40000000032 */
[----:B------:R-:W-:Y:S01]  /*11830*/  FFMA R57, R69, R57, R56 ;  /* 0x0000003945397223 */ /* 0x000fe20000000038 */
[----:B------:R-:W-:Y:S01]  /*11840*/  FFMA R111, R71, R55, R54 ;  /* 0x00000037476f7223 */ /* 0x000fe20000000036 */
[C---:B--2---:R-:W-:Y:S01]  /*11850*/  FFMA R46, R72.reuse, R88, R201 ;  /* 0x00000058482e7223 */ /* 0x044fe200000000c9 */
[----:B------:R-:W-:Y:S01]  /*11860*/  FFMA R48, R72, R96, R105 ;  /* 0x0000006048307223 */ /* 0x000fe20000000069 */
[----:B------:R-:W-:Y:S01]  /*11870*/  FFMA R58, R70, R58, R57 ;  /* 0x0000003a463a7223 */ /* 0x000fe20000000039 */
[C---:B-1----:R-:W-:Y:S01]  /*11880*/  FFMA R44, R72.reuse, R84, R209 ;  /* 0x00000054482c7223 */ /* 0x042fe200000000d1 */
[C---:B------:R-:W-:Y:S01]  /*11890*/  FFMA R51, R73.reuse, R89, R46 ;  /* 0x0000005949337223 */ /* 0x040fe2000000002e */
[C---:B------:R-:W-:Y:S01]  /*118a0*/  FFMA R49, R73.reuse, R97, R48 ;  /* 0x0000006149317223 */ /* 0x040fe20000000030 */
[----:B------:R-:W-:Y:S01]  /*118b0*/  FFMA R72, R72, R92, R211 ;  /* 0x0000005c48487223 */ /* 0x000fe200000000d3 */
[----:B------:R-:W-:Y:S01]  /*118c0*/  FFMA R53, R73, R85, R44 ;  /* 0x0000005549357223 */ /* 0x000fe2000000002c */
[C---:B------:R-:W-:Y:S01]  /*118d0*/  FFMA R50, R74.reuse, R90, R51 ;  /* 0x0000005a4a327223 */ /* 0x040fe20000000033 */
[----:B------:R-:W1:Y:S01]  /*118e0*/  LDS.128 R44, [R145.X4+UR5+0x7b0] ;  /* 0x0007b005912c7984 */ /* 0x000e620008004c00 */
[C---:B------:R-:W-:Y:S01]  /*118f0*/  FFMA R52, R74.reuse, R98, R49 ;  /* 0x000000624a347223 */ /* 0x040fe20000000031 */
[----:B------:R-:W-:Y:S01]  /*11900*/  FFMA R48, R74, R86, R53 ;  /* 0x000000564a307223 */ /* 0x000fe20000000035 */
[----:B------:R-:W-:Y:S01]  /*11910*/  FFMA R109, R71, R59, R58 ;  /* 0x0000003b476d7223 */ /* 0x000fe2000000003a */
[C---:B------:R-:W-:Y:S01]  /*11920*/  FFMA R81, R75.reuse, R91, R50 ;  /* 0x0000005b4b517223 */ /* 0x040fe20000000032 */
[C---:B------:R-:W-:Y:S01]  /*11930*/  FFMA R83, R75.reuse, R99, R52 ;  /* 0x000000634b537223 */ /* 0x040fe20000000034 */
[----:B------:R-:W-:Y:S01]  /*11940*/  FFMA R211, R75, R87, R48 ;  /* 0x000000574bd37223 */ /* 0x000fe20000000030 */
[C---:B----4-:R-:W-:Y:S01]  /*11950*/  FFMA R52, R64.reuse, R92, R199 ;  /* 0x0000005c40347223 */ /* 0x050fe200000000c7 */
[C---:B------:R-:W-:Y:S01]  /*11960*/  FFMA R50, R64.reuse, R96, R203 ;  /* 0x0000006040327223 */ /* 0x040fe200000000cb */
[C---:B------:R-:W-:Y:S01]  /*11970*/  FFMA R48, R64.reuse, R88, R205 ;  /* 0x0000005840307223 */ /* 0x040fe200000000cd */
        /* <DEDUP_REMOVED lines=11> */
[----:B------:R-:W-:Y:S01]  /*11a30*/  FFMA R229, R67, R91, R48 ;  /* 0x0000005b43e57223 */ /* 0x000fe20000000030 */
[C---:B---3--:R-:W-:Y:S01]  /*11a40*/  FFMA R48, R60.reuse, R84, R197 ;  /* 0x000000543c307223 */ /* 0x048fe200000000c5 */
[C---:B------:R-:W-:Y:S01]  /*11a50*/  FFMA R52, R60.reuse, R92, R193 ;  /* 0x0000005c3c347223 */ /* 0x040fe200000000c1 */
[----:B------:R-:W-:Y:S01]  /*11a60*/  FFMA R50, R60, R96, R191 ;  /* 0x000000603c327223 */ /* 0x000fe200000000bf */
[-C--:B------:R-:W-:Y:S01]  /*11a70*/  FFMA R66, R66, R86.reuse, R65 ;  /* 0x0000005642427223 */ /* 0x080fe20000000041 */
        /* <DEDUP_REMOVED lines=8> */
[----:B------:R-:W3:Y:S01]  /*11b00*/  LDS.128 R64, [R145.X4+UR5+0x43b0] ;  /* 0x0043b00591407984 */ /* 0x000ee20008004c00 */
[C---:B------:R-:W-:Y:S01]  /*11b10*/  FFMA R217, R63.reuse, R95, R52 ;  /* 0x0000005f3fd97223 */ /* 0x040fe20000000034 */
[C---:B------:R-:W-:Y:S01]  /*11b20*/  FFMA R105, R63.reuse, R99, R50 ;  /* 0x000000633f697223 */ /* 0x040fe20000000032 */
[----:B------:R-:W-:Y:S01]  /*11b30*/  FFMA R237, R63, R87, R48 ;  /* 0x000000573fed7223 */ /* 0x000fe20000000030 */
        /* <DEDUP_REMOVED lines=18> */
[C---:B--2---:R-:W-:Y:S01]  /*11c60*/  FFMA R48, R68.reuse, R96, R221 ;  /* 0x0000006044307223 */ /* 0x044fe200000000dd */
        /* <DEDUP_REMOVED lines=13> */
[----:B------:R-:W-:Y:S01]  /*11d40*/  LDS.128 R72, [R145.X4+UR5+0x1c0] ;  /* 0x0001c00591487984 */ /* 0x000fe20008004c00 */
[----:B------:R-:W-:Y:S01]  /*11d50*/  FFMA R69, R69, R93, R68 ;  /* 0x0000005d45457223 */ /* 0x000fe20000000044 */
[C---:B------:R-:W-:Y:S01]  /*11d60*/  FFMA R68, R70.reuse, R86, R49 ;  /* 0x0000005646447223 */ /* 0x040fe20000000031 */
[C---:B------:R-:W-:Y:S01]  /*11d70*/  FFMA R203, R71.reuse, R91, R76 ;  /* 0x0000005b47cb7223 */ /* 0x040fe2000000004c */
[----:B------:R-:W2:Y:S01]  /*11d80*/  LDS.128 R44, [R148+0x3c0] ;  /* 0x0003c000942c7984 */ /* 0x000ea20000000c00 */
[----:B------:R-:W-:Y:S01]  /*11d90*/  FFMA R70, R70, R94, R69 ;  /* 0x0000005e46467223 */ /* 0x000fe20000000045 */
[C---:B------:R-:W-:Y:S01]  /*11da0*/  FFMA R209, R71.reuse, R87, R68 ;  /* 0x0000005747d17223 */ /* 0x040fe20000000044 */
[C---:B---3--:R-:W-:Y:S01]  /*11db0*/  FFMA R76, R64.reuse, R92, R179 ;  /* 0x0000005c404c7223 */ /* 0x048fe200000000b3 */
        /* <DEDUP_REMOVED lines=10> */
[----:B------:R-:W-:Y:S01]  /*11e60*/  FFMA R199, R71, R99, R78 ;  /* 0x0000006347c77223 */ /* 0x000fe2000000004e */
[----:B------:R-:W-:Y:S01]  /*11e70*/  FFMA R65, R65, R85, R64 ;  /* 0x0000005541417223 */ /* 0x000fe20000000040 */
[----:B------:R-:W4:Y:S01]  /*11e80*/  LDS.128 R68, [R145.X4+UR5+0x3c0] ;  /* 0x0003c00591447984 */ /* 0x000f220008004c00 */
        /* <DEDUP_REMOVED lines=26> */
[----:B---3--:R-:W-:-:S03]  /*12030*/  FFMA R60, R72, R52, R211 ;  /* 0x00000034483c7223 */ /* 0x008fc600000000d3 */
[C---:B------:R-:W-:Y:S01]  /*12040*/  FFMA R79, R73.reuse, R45, R62 ;  /* 0x0000002d494f7223 */ /* 0x040fe2000000003e */
[C---:B----4-:R-:W-:Y:S01]  /*12050*/  FFMA R76, R72.reuse, R48, R83 ;  /* 0x00000030484c7223 */ /* 0x050fe20000000053 */
[C---:B------:R-:W-:Y:S02]  /*12060*/  FFMA R81, R73.reuse, R53, R60 ;  /* 0x0000003549517223 */ /* 0x040fe4000000003c */
[----:B------:R-:W2:Y:S01]  /*12070*/  LDS.128 R60, [R145.X4+UR5+0x7c0] ;  /* 0x0007c005913c7984 */ /* 0x000ea20008004c00 */
[----:B------:R-:W-:Y:S01]  /*12080*/  FFMA R72, R72, R56, R231 ;  /* 0x0000003848487223 */ /* 0x000fe200000000e7 */
[C---:B------:R-:W-:Y:S01]  /*12090*/  FFMA R77, R73.reuse, R49, R76 ;  /* 0x00000031494d7223 */ /* 0x040fe2000000004c */
[C---:B------:R-:W-:Y:S02]  /*120a0*/  FFMA R76, R74.reuse, R46, R79 ;  /* 0x0000002e4a4c7223 */ /* 0x040fe4000000004f */
        /* <DEDUP_REMOVED lines=8> */
[C---:B------:R-:W-:Y:S01]  /*12130*/  FFMA R195, R75.reuse, R59, R74 ;  /* 0x0000003b4bc37223 */ /* 0x040fe2000000004a */
[C---:B------:R-:W-:Y:S01]  /*12140*/  FFMA R74, R68.reuse, R48, R207 ;  /* 0x00000030444a7223 */ /* 0x040fe200000000cf */
[----:B------:R-:W-:Y:S01]  /*12150*/  FFMA R68, R68, R52, R233 ;  /* 0x0000003444447223 */ /* 0x000fe200000000e9 */
        /* <DEDUP_REMOVED lines=46> */
[C---:B------:R-:W-:Y:S01]  /*12440*/  FFMA R219, R63.reuse, R47, R62 ;  /* 0x0000002f3fdb7223 */ /* 0x040fe2000000003e */
[C---:B---3--:R-:W-:Y:S01]  /*12450*/  FFMA R60, R80.reuse, R52, R209 ;  /* 0x00000034503c7223 */ /* 0x048fe200000000d1 */
        /* <DEDUP_REMOVED lines=56> */
[----:B---3--:R-:W-:-:S03]  /*127e0*/  FFMA R102, R76, R64, R193 ;  /* 0x000000404c667223 */ /* 0x008fc600000000c1 */
[C---:B------:R-:W-:Y:S01]  /*127f0*/  FFMA R183, R77.reuse, R61, R100 ;  /* 0x0000003d4db77223 */ /* 0x040fe20000000064 */
[C---:B----4-:R-:W-:Y:S01]  /*12800*/  FFMA R108, R76.reuse, R68, R191 ;  /* 0x000000444c6c7223 */ /* 0x050fe200000000bf */
[C---:B------:R-:W-:Y:S02]  /*12810*/  FFMA R181, R77.reuse, R65, R102 ;  /* 0x000000414db57223 */ /* 0x040fe40000000066 */
        /* <DEDUP_REMOVED lines=122> */
[----:B------:R-:W1:Y:S01]  /*12fc0*/  LDS.128 R80, [R145.X4+UR5+0x47d0] ;  /* 0x0047d00591507984 */ /* 0x000e620008004c00 */
[C---:B------:R-:W-:Y:S01]  /*12fd0*/  FFMA R94, R102.reuse, R94, R93 ;  /* 0x0000005e665e7223 */ /* 0x040fe2000000005d */
[----:B------:R-:W-:Y:S01]  /*12fe0*/  FFMA R86, R102, R86, R85 ;  /* 0x0000005666567223 */ /* 0x000fe20000000055 */
[C---:B------:R-:W-:Y:S01]  /*12ff0*/  FFMA R237, R103.reuse, R91, R90 ;  /* 0x0000005b67ed7223 */ /* 0x040fe2000000005a */
[C---:B--2---:R-:W-:Y:S01]  /*13000*/  FFMA R48, R76.reuse, R48, R99 ;  /* 0x000000304c307223 */ /* 0x044fe20000000063 */
[C---:B------:R-:W-:Y:S01]  /*13010*/  FFMA R235, R103.reuse, R95, R94 ;  /* 0x0000005f67eb7223 */ /* 0x040fe2000000005e */
[----:B------:R-:W-:Y:S01]  /*13020*/  FFMA R239, R103, R87, R86 ;  /* 0x0000005767ef7223 */ /* 0x000fe20000000056 */
[----:B------:R-:W-:Y:S01]  /*13030*/  LDS.128 R88, [R148+0x1e0] ;  /* 0x0001e00094587984 */ /* 0x000fe20000000c00 */
[C---:B------:R-:W-:Y:S01]  /*13040*/  FFMA R189, R107.reuse, R75, R104 ;  /* 0x0000004b6bbd7223 */ /* 0x040fe20000000068 */
[----:B------:R-:W-:Y:S01]  /*13050*/  FFMA R233, R107, R63, R106 ;  /* 0x0000003f6be97223 */ /* 0x000fe2000000006a */
[C---:B------:R-:W-:Y:S01]  /*13060*/  FFMA R49, R77.reuse, R49, R48 ;  /* 0x000000314d317223 */ /* 0x040fe20000000030 */
[----:B------:R-:W2:Y:S01]  /*13070*/  LDS.128 R96, [R145.X4+UR5+0x5e0] ;  /* 0x0005e00591607984 */ /* 0x000ea20008004c00 */
[C---:B------:R-:W-:Y:S01]  /*13080*/  FFMA R52, R76.reuse, R52, R239 ;  /* 0x000000344c347223 */ /* 0x040fe200000000ef */
[----:B------:R-:W-:Y:S01]  /*13090*/  FFMA R56, R76, R56, R235 ;  /* 0x000000384c387223 */ /* 0x000fe200000000eb */
[C---:B------:R-:W-:Y:S01]  /*130a0*/  FFMA R50, R78.reuse, R50, R49 ;  /* 0x000000324e327223 */ /* 0x040fe20000000031 */
[----:B------:R-:W3:Y:S01]  /*130b0*/  LDS.128 R100, [R145.X4+UR5+0x7e0] ;  /* 0x0007e00591647984 */ /* 0x000ee20008004c00 */
[C---:B------:R-:W-:Y:S01]  /*130c0*/  FFMA R53, R77.reuse, R53, R52 ;  /* 0x000000354d357223 */ /* 0x040fe20000000034 */
[----:B------:R-:W-:Y:S01]  /*130d0*/  FFMA R57, R77, R57, R56 ;  /* 0x000000394d397223 */ /* 0x000fe20000000038 */
[C---:B------:R-:W-:Y:S01]  /*130e0*/  FFMA R51, R79.reuse, R51, R50 ;  /* 0x000000334f337223 */ /* 0x040fe20000000032 */
[----:B------:R-:W4:Y:S01]  /*130f0*/  LDS.128 R104, [R145.X4+UR5+0x41e0] ;  /* 0x0041e00591687984 */ /* 0x000f220008004c00 */
[C---:B------:R-:W-:Y:S01]  /*13100*/  FFMA R54, R78.reuse, R54, R53 ;  /* 0x000000364e367223 */ /* 0x040fe20000000035 */
[----:B------:R-:W-:Y:S01]  /*13110*/  FFMA R58, R78, R58, R57 ;  /* 0x0000003a4e3a7223 */ /* 0x000fe20000000039 */
[----:B------:R-:W-:Y:S01]  /*13120*/  FFMA R44, R76, R44, R237 ;  /* 0x0000002c4c2c7223 */ /* 0x000fe200000000ed */
[----:B------:R-:W4:Y:S01]  /*13130*/  LDS.128 R108, [R145.X4+UR5+0x43e0] ;  /* 0x0043e005916c7984 */ /* 0x000f220008004c00 */
[C---:B------:R-:W-:Y:S01]  /*13140*/  FFMA R55, R79.reuse, R55, R54 ;  /* 0x000000374f377223 */ /* 0x040fe20000000036 */
[----:B------:R-:W-:Y:S01]  /*13150*/  FFMA R59, R79, R59, R58 ;  /* 0x0000003b4f3b7223 */ /* 0x000fe2000000003a */
[----:B------:R-:W-:Y:S01]  /*13160*/  FFMA R45, R77, R45, R44 ;  /* 0x0000002d4d2d7223 */ /* 0x000fe2000000002c */
[----:B------:R-:W4:Y:S03]  /*13170*/  LDS.128 R84, [R145.X4+UR5+0x1e0] ;  /* 0x0001e00591547984 */ /* 0x000f260008004c00 */
[----:B------:R-:W-:Y:S01]  /*13180*/  FFMA R46, R78, R46, R45 ;  /* 0x0000002e4e2e7223 */ /* 0x000fe2000000002d */
[----:B------:R-:W4:Y:S03]  /*13190*/  LDS.128 R92, [R145.X4+UR5+0x3e0] ;  /* 0x0003e005915c7984 */ /* 0x000f260008004c00 */
[----:B------:R-:W-:Y:S01]  /*131a0*/  FFMA R47, R79, R47, R46 ;  /* 0x0000002f4f2f7223 */ /* 0x000fe2000000002e */
[----:B------:R-:W4:Y:S04]  /*131b0*/  LDS.128 R112, [R145.X4+UR5+0x45e0] ;  /* 0x0045e00591707984 */ /* 0x000f280008004c00 */
[----:B------:R-:W4:Y:S01]  /*131c0*/  LDS.128 R116, [R145.X4+UR5+0x47e0] ;  /* 0x0047e00591747984 */ /* 0x000f220008004c00 */
[C---:B-1----:R-:W-:Y:S01]  /*131d0*/  FFMA R68, R80.reuse, R68, R51 ;  /* 0x0000004450447223 */ /* 0x042fe20000000033 */
[C---:B------:R-:W-:Y:S01]  /*131e0*/  FFMA R60, R80.reuse, R60, R55 ;  /* 0x0000003c503c7223 */ /* 0x040fe20000000037 */
[C---:B------:R-:W-:Y:S01]  /*131f0*/  FFMA R72, R80.reuse, R72, R59 ;  /* 0x0000004850487223 */ /* 0x040fe2000000003b */
[----:B------:R-:W1:Y:S01]  /*13200*/  LDS.128 R48, [R148+0x3e0] ;  /* 0x0003e00094307984 */ /* 0x000e620000000c00 */
[----:B------:R-:W-:Y:S01]  /*13210*/  FFMA R64, R80, R64, R47 ;  /* 0x0000004050407223 */ /* 0x000fe2000000002f */
[C---:B------:R-:W-:Y:S01]  /*13220*/  FFMA R61, R81.reuse, R61, R60 ;  /* 0x0000003d513d7223 */ /* 0x040fe2000000003c */
[C---:B------:R-:W-:Y:S01]  /*13230*/  FFMA R69, R81.reuse, R69, R68 ;  /* 0x0000004551457223 */ /* 0x040fe20000000044 */
[C---:B------:R-:W-:Y:S01]  /*13240*/  FFMA R73, R81.reuse, R73, R72 ;  /* 0x0000004951497223 */ /* 0x040fe20000000048 */
[----:B------:R-:W-:Y:S01]  /*13250*/  FFMA R65, R81, R65, R64 ;  /* 0x0000004151417223 */ /* 0x000fe20000000040 */
[C---:B------:R-:W-:Y:S01]  /*13260*/  FFMA R62, R82.reuse, R62, R61 ;  /* 0x0000003e523e7223 */ /* 0x040fe2000000003d */
[----:B------:R-:W-:Y:S01]  /*13270*/  FFMA R70, R82, R70, R69 ;  /* 0x0000004652467223 */ /* 0x000fe20000000045 */
[----:B--2---:R-:W-:Y:S01]  /*13280*/  FFMA R52, R96, R88, R217 ;  /* 0x0000005860347223 */ /* 0x004fe200000000d9 */
[----:B------:R-:W-:Y:S01]  /*13290*/  FFMA R66, R82, R66, R65 ;  /* 0x0000004252427223 */ /* 0x000fe20000000041 */
[C---:B------:R-:W-:Y:S01]  /*132a0*/  FFMA R63, R83.reuse, R63, R62 ;  /* 0x0000003f533f7223 */ /* 0x040fe2000000003e */
[----:B------:R-:W-:Y:S01]  /*132b0*/  FFMA R71, R83, R71, R70 ;  /* 0x0000004753477223 */ /* 0x000fe20000000046 */
[----:B---3--:R-:W-:Y:S01]  /*132c0*/  FFMA R54, R100, R88, R221 ;  /* 0x0000005864367223 */ /* 0x008fe200000000dd */
[----:B------:R-:W-:Y:S01]  /*132d0*/  FFMA R53, R97, R89, R52 ;  /* 0x0000005961357223 */ /* 0x000fe20000000034 */
[----:B------:R-:W-:Y:S01]  /*132e0*/  FFMA R67, R83, R67, R66 ;  /* 0x0000004353437223 */ /* 0x000fe20000000042 */
[----:B------:R-:W-:Y:S01]  /*132f0*/  FFMA R74, R82, R74, R73 ;  /* 0x0000004a524a7223 */ /* 0x000fe20000000049 */
[-C--:B----4-:R-:W-:Y:S01]  /*13300*/  FFMA R56, R104, R88.reuse, R227 ;  /* 0x0000005868387223 */ /* 0x090fe200000000e3 */
[----:B------:R-:W-:Y:S01]  /*13310*/  FFMA R55, R101, R89, R54 ;  /* 0x0000005965377223 */ /* 0x000fe20000000036 */
[----:B------:R-:W-:Y:S01]  /*13320*/  LDS.128 R76, [R145.X4+UR5+0x47f0] ;  /* 0x0047f005914c7984 */ /* 0x000fe20008004c00 */
[----:B------:R-:W-:Y:S01]  /*13330*/  FFMA R235, R83, R75, R74 ;  /* 0x0000004b53eb7223 */ /* 0x000fe2000000004a */
[----:B------:R-:W-:Y:S01]  /*13340*/  FFMA R58, R108, R88, R231 ;  /* 0x000000586c3a7223 */ /* 0x000fe200000000e7 */
[-C--:B------:R-:W-:Y:S01]  /*13350*/  FFMA R57, R105, R89.reuse, R56 ;  /* 0x0000005969397223 */ /* 0x080fe20000000038 */
[-C--:B------:R-:W-:Y:S01]  /*13360*/  FFMA R56, R98, R90.reuse, R53 ;  /* 0x0000005a62387223 */ /* 0x080fe20000000035 */
[----:B------:R-:W-:Y:S01]  /*13370*/  LDS.128 R80, [R148+0x1f0] ;  /* 0x0001f00094507984 */ /* 0x000fe20000000c00 */
[-C--:B------:R-:W-:Y:S01]  /*13380*/  FFMA R59, R109, R89.reuse, R58 ;  /* 0x000000596d3b7223 */ /* 0x080fe2000000003a */
[----:B------:R-:W-:Y:S01]  /*13390*/  FFMA R58, R102, R90, R55 ;  /* 0x0000005a663a7223 */ /* 0x000fe20000000037 */
[-C--:B------:R-:W-:Y:S01]  /*133a0*/  FFMA R44, R84, R88.reuse, R199 ;  /* 0x00000058542c7223 */ /* 0x080fe200000000c7 */
[----:B------:R-:W2:Y:S01]  /*133b0*/  LDS.128 R52, [R148+0x5e0] ;  /* 0x0005e00094347984 */ /* 0x000ea20000000c00 */
        /* <DEDUP_REMOVED lines=9> */
[-C--:B------:R-:W-:Y:S01]  /*13450*/  FFMA R61, R113, R89.reuse, R60 ;  /* 0x00000059713d7223 */ /* 0x080fe2000000003c */
[-C--:B------:R-:W-:Y:S01]  /*13460*/  FFMA R46, R94, R90.reuse, R47 ;  /* 0x0000005a5e2e7223 */ /* 0x080fe2000000002f */
[-C--:B------:R-:W-:Y:S01]  /*13470*/  FFMA R60, R106, R90.reuse, R57 ;  /* 0x0000005a6a3c7223 */ /* 0x080fe20000000039 */
[----:B------:R-:W-:Y:S01]  /*13480*/  FFMA R89, R117, R89, R88 ;  /* 0x0000005975597223 */ /* 0x000fe20000000058 */
[-C--:B------:R-:W-:Y:S01]  /*13490*/  FFMA R64, R114, R90.reuse, R61 ;  /* 0x0000005a72407223 */ /* 0x080fe2000000003d */
[-C--:B------:R-:W-:Y:S01]  /*134a0*/  FFMA R231, R87, R91.reuse, R44 ;  /* 0x0000005b57e77223 */ /* 0x080fe2000000002c */
[-C--:B------:R-:W-:Y:S01]  /*134b0*/  FFMA R199, R95, R91.reuse, R46 ;  /* 0x0000005b5fc77223 */ /* 0x080fe2000000002e */
[----:B------:R-:W-:Y:S01]  /*134c0*/  FFMA R90, R118, R90, R89 ;  /* 0x0000005a765a7223 */ /* 0x000fe20000000059 */
[-C--:B------:R-:W-:Y:S01]  /*134d0*/  FFMA R89, R99, R91.reuse, R56 ;  /* 0x0000005b63597223 */ /* 0x080fe20000000038 */
[-C--:B------:R-:W-:Y:S01]  /*134e0*/  FFMA R221, R107, R91.reuse, R60 ;  /* 0x0000005b6bdd7223 */ /* 0x080fe2000000003c */
[----:B------:R-:W-:Y:S01]  /*134f0*/  FFMA R205, R115, R91, R64 ;  /* 0x0000005b73cd7223 */ /* 0x000fe20000000040 */
[-C--:B-1----:R-:W-:Y:S01]  /*13500*/  FFMA R44, R84, R48.reuse, R195 ;  /* 0x00000030542c7223 */ /* 0x082fe200000000c3 */
[-C--:B------:R-:W-:Y:S01]  /*13510*/  FFMA R46, R92, R48.reuse, R201 ;  /* 0x000000305c2e7223 */ /* 0x080fe200000000c9 */
[-C--:B------:R-:W-:Y:S01]  /*13520*/  FFMA R56, R96, R48.reuse, R207 ;  /* 0x0000003060387223 */ /* 0x080fe200000000cf */
[-C--:B------:R-:W-:Y:S01]  /*13530*/  FFMA R58, R100, R48.reuse, R211 ;  /* 0x00000030643a7223 */ /* 0x080fe200000000d3 */
[-C--:B------:R-:W-:Y:S01]  /*13540*/  FFMA R60, R104, R48.reuse, R219 ;  /* 0x00000030683c7223 */ /* 0x080fe200000000db */
[-C--:B------:R-:W-:Y:S01]  /*13550*/  FFMA R62, R108, R48.reuse, R225 ;  /* 0x000000306c3e7223 */ /* 0x080fe200000000e1 */
[-C--:B------:R-:W-:Y:S01]  /*13560*/  FFMA R64, R112, R48.reuse, R229 ;  /* 0x0000003070407223 */ /* 0x080fe200000000e5 */
[----:B------:R-:W-:Y:S01]  /*13570*/  FFMA R48, R116, R48, R67 ;  /* 0x0000003074307223 */ /* 0x000fe20000000043 */
[-C--:B------:R-:W-:Y:S01]  /*13580*/  FFMA R45, R85, R49.reuse, R44 ;  /* 0x00000031552d7223 */ /* 0x080fe2000000002c */
        /* <DEDUP_REMOVED lines=15> */
[----:B------:R-:W1:Y:S01]  /*13680*/  LDS.128 R44, [R148+0x7e0] ;  /* 0x0007e000942c7984 */ /* 0x000e620000000c00 */
[-C--:B------:R-:W-:Y:S01]  /*13690*/  FFMA R195, R87, R51.reuse, R48 ;  /* 0x0000003357c37223 */ /* 0x080fe20000000030 */
[-C--:B------:R-:W-:Y:S01]  /*136a0*/  FFMA R211, R95, R51.reuse, R56 ;  /* 0x000000335fd37223 */ /* 0x080fe20000000038 */
[-C--:B------:R-:W-:Y:S01]  /*136b0*/  FFMA R207, R99, R51.reuse, R58 ;  /* 0x0000003363cf7223 */ /* 0x080fe2000000003a */
[-C--:B------:R-:W-:Y:S01]  /*136c0*/  FFMA R201, R103, R51.reuse, R60 ;  /* 0x0000003367c97223 */ /* 0x080fe2000000003c */
[-C--:B------:R-:W-:Y:S01]  /*136d0*/  FFMA R229, R107, R51.reuse, R62 ;  /* 0x000000336be57223 */ /* 0x080fe2000000003e */
[-C--:B------:R-:W-:Y:S01]  /*136e0*/  FFMA R225, R111, R51.reuse, R64 ;  /* 0x000000336fe17223 */ /* 0x080fe20000000040 */
[-C--:B------:R-:W-:Y:S01]  /*136f0*/  FFMA R237, R119, R51.reuse, R50 ;  /* 0x0000003377ed7223 */ /* 0x080fe20000000032 */
[-C--:B--2---:R-:W-:Y:S01]  /*13700*/  FFMA R48, R84, R52.reuse, R191 ;  /* 0x0000003454307223 */ /* 0x084fe200000000bf */
[-C--:B------:R-:W-:Y:S01]  /*13710*/  FFMA R50, R92, R52.reuse, R197 ;  /* 0x000000345c327223 */ /* 0x080fe200000000c5 */
[-C--:B------:R-:W-:Y:S01]  /*13720*/  FFMA R56, R96, R52.reuse, R203 ;  /* 0x0000003460387223 */ /* 0x080fe200000000cb */
[-C--:B------:R-:W-:Y:S01]  /*13730*/  FFMA R58, R100, R52.reuse, R209 ;  /* 0x00000034643a7223 */ /* 0x080fe200000000d1 */
[-C--:B------:R-:W-:Y:S01]  /*13740*/  FFMA R60, R104, R52.reuse, R213 ;  /* 0x00000034683c7223 */ /* 0x080fe200000000d5 */
[-C--:B------:R-:W-:Y:S01]  /*13750*/  FFMA R62, R108, R52.reuse, R215 ;  /* 0x000000346c3e7223 */ /* 0x080fe200000000d7 */
[-C--:B------:R-:W-:Y:S01]  /*13760*/  FFMA R64, R112, R52.reuse, R223 ;  /* 0x0000003470407223 */ /* 0x080fe200000000df */
[----:B------:R-:W-:Y:S01]  /*13770*/  FFMA R52, R116, R52, R71 ;  /* 0x0000003474347223 */ /* 0x000fe20000000047 */
        /* <DEDUP_REMOVED lines=25> */
[----:B------:R-:W2:Y:S01]  /*13910*/  LDS.128 R48, [R145.X4+UR5+0x1f0] ;  /* 0x0001f00591307984 */ /* 0x000ea20008004c00 */
[-C--:B-1----:R-:W-:Y:S01]  /*13920*/  FFMA R84, R84, R44.reuse, R193 ;  /* 0x0000002c54547223 */ /* 0x082fe200000000c1 */
[-C--:B------:R-:W-:Y:S01]  /*13930*/  FFMA R92, R92, R44.reuse, R179 ;  /* 0x0000002c5c5c7223 */ /* 0x080fe200000000b3 */
[-C--:B------:R-:W-:Y:S01]  /*13940*/  FFMA R96, R96, R44.reuse, R181 ;  /* 0x0000002c60607223 */ /* 0x080fe200000000b5 */
[----:B------:R-:W1:Y:S01]  /*13950*/  LDS.128 R52, [R145.X4+UR5+0x3f0] ;  /* 0x0003f00591347984 */ /* 0x000e620008004c00 */
[-C--:B------:R-:W-:Y:S01]  /*13960*/  FFMA R100, R100, R44.reuse, R183 ;  /* 0x0000002c64647223 */ /* 0x080fe200000000b7 */
[-C--:B------:R-:W-:Y:S01]  /*13970*/  FFMA R104, R104, R44.reuse, R185 ;  /* 0x0000002c68687223 */ /* 0x080fe200000000b9 */
[-C--:B------:R-:W-:Y:S01]  /*13980*/  FFMA R108, R108, R44.reuse, R187 ;  /* 0x0000002c6c6c7223 */ /* 0x080fe200000000bb */
[----:B------:R-:W3:Y:S01]  /*13990*/  LDS.128 R56, [R145.X4+UR5+0x5f0] ;  /* 0x0005f00591387984 */ /* 0x000ee20008004c00 */
[-C--:B------:R-:W-:Y:S01]  /*139a0*/  FFMA R112, R112, R44.reuse, R189 ;  /* 0x0000002c70707223 */ /* 0x080fe200000000bd */
[-C--:B------:R-:W-:Y:S01]  /*139b0*/  FFMA R85, R85, R45.reuse, R84 ;  /* 0x0000002d55557223 */ /* 0x080fe20000000054 */
[----:B------:R-:W-:Y:S01]  /*139c0*/  FFMA R44, R116, R44, R235 ;  /* 0x0000002c742c7223 */ /* 0x000fe200000000eb */
[----:B------:R-:W4:Y:S01]  /*139d0*/  LDS.128 R60, [R145.X4+UR5+0x7f0] ;  /* 0x0007f005913c7984 */ /* 0x000f220008004c00 */
[-C--:B------:R-:W-:Y:S01]  /*139e0*/  FFMA R93, R93, R45.reuse, R92 ;  /* 0x0000002d5d5d7223 */ /* 0x080fe2000000005c */
[-C--:B------:R-:W-:Y:S01]  /*139f0*/  FFMA R97, R97, R45.reuse, R96 ;  /* 0x0000002d61617223 */ /* 0x080fe20000000060 */
[-C--:B------:R-:W-:Y:S01]  /*13a00*/  FFMA R101, R101, R45.reuse, R100 ;  /* 0x0000002d65657223 */ /* 0x080fe20000000064 */
[----:B------:R-:W4:Y:S01]  /*13a10*/  LDS.128 R64, [R145.X4+UR5+0x41f0] ;  /* 0x0041f00591407984 */ /* 0x000f220008004c00 */
[-C--:B------:R-:W-:Y:S01]  /*13a20*/  FFMA R105, R105, R45.reuse, R104 ;  /* 0x0000002d69697223 */ /* 0x080fe20000000068 */
[-C--:B------:R-:W-:Y:S01]  /*13a30*/  FFMA R109, R109, R45.reuse, R108 ;  /* 0x0000002d6d6d7223 */ /* 0x080fe2000000006c */
[-C--:B------:R-:W-:Y:S01]  /*13a40*/  FFMA R113, R113, R45.reuse, R112 ;  /* 0x0000002d71717223 */ /* 0x080fe20000000070 */
[----:B------:R-:W4:Y:S01]  /*13a50*/  LDS.128 R68, [R145.X4+UR5+0x43f0] ;  /* 0x0043f00591447984 */ /* 0x000f220008004c00 */
[-C--:B------:R-:W-:Y:S01]  /*13a60*/  FFMA R86, R86, R46.reuse, R85 ;  /* 0x0000002e56567223 */ /* 0x080fe20000000055 */
[----:B------:R-:W-:Y:S01]  /*13a70*/  FFMA R45, R117, R45, R44 ;  /* 0x0000002d752d7223 */ /* 0x000fe2000000002c */
[----:B------:R-:W-:Y:S01]  /*13a80*/  FFMA R233, R119, R91, R90 ;  /* 0x0000005b77e97223 */ /* 0x000fe2000000005a */
[----:B------:R-:W4:Y:S01]  /*13a90*/  LDS.128 R72, [R145.X4+UR5+0x45f0] ;  /* 0x0045f00591487984 */ /* 0x000f220008004c00 */
        /* <DEDUP_REMOVED lines=9> */
[----:B------:R-:W4:Y:S01]  /*13b30*/  LDS.128 R84, [R148+0x3f0] ;  /* 0x0003f00094547984 */ /* 0x000f220000000c00 */
[-C--:B------:R-:W-:Y:S01]  /*13b40*/  FFMA R189, R119, R47.reuse, R46 ;  /* 0x0000002f77bd7223 */ /* 0x080fe2000000002e */
[-C--:B------:R-:W-:Y:S01]  /*13b50*/  FFMA R99, R99, R47.reuse, R98 ;  /* 0x0000002f63637223 */ /* 0x080fe20000000062 */
[-C--:B------:R-:W-:Y:S01]  /*13b60*/  FFMA R103, R103, R47.reuse, R102 ;  /* 0x0000002f67677223 */ /* 0x080fe20000000066 */
[-C--:B------:R-:W-:Y:S01]  /*13b70*/  FFMA R107, R107, R47.reuse, R106 ;  /* 0x0000002f6b6b7223 */ /* 0x080fe2000000006a */
[-C--:B------:R-:W-:Y:S01]  /*13b80*/  FFMA R111, R111, R47.reuse, R110 ;  /* 0x0000002f6f6f7223 */ /* 0x080fe2000000006e */
[-C--:B--2---:R-:W-:Y:S01]  /*13b90*/  FFMA R44, R48, R80.reuse, R231 ;  /* 0x00000050302c7223 */ /* 0x084fe200000000e7 */
[----:B------:R-:W-:Y:S01]  /*13ba0*/  FFMA R115, R115, R47, R114 ;  /* 0x0000002f73737223 */ /* 0x000fe20000000072 */
[----:B-1----:R-:W-:-:S02]  /*13bb0*/  FFMA R46, R52, R80, R199 ;  /* 0x00000050342e7223 */ /* 0x002fc400000000c7 */
[-C--:B------:R-:W-:Y:S02]  /*13bc0*/  FFMA R45, R49, R81.reuse, R44 ;  /* 0x00000051312d7223 */ /* 0x080fe4000000002c */
[-C--:B------:R-:W-:Y:S02]  /*13bd0*/  FFMA R47, R53, R81.reuse, R46 ;  /* 0x00000051352f7223 */ /* 0x080fe4000000002e */
[----:B------:R-:W-:Y:S01]  /*13be0*/  FFMA R112, R50, R82, R45 ;  /* 0x0000005232707223 */ /* 0x000fe2000000002d */
[----:B---3--:R-:W-:Y:S01]  /*13bf0*/  FFMA R88, R56, R80, R89 ;  /* 0x0000005038587223 */ /* 0x008fe20000000059 */
[----:B------:R-:W-:Y:S01]  /*13c00*/  FFMA R108, R54, R82, R47 ;  /* 0x00000052366c7223 */ /* 0x000fe2000000002f */
[-C--:B----4-:R-:W-:Y:S01]  /*13c10*/  FFMA R90, R60, R80.reuse, R227 ;  /* 0x000000503c5a7223 */ /* 0x090fe200000000e3 */
[----:B------:R-:W1:Y:S01]  /*13c20*/  LDS.128 R44, [R148+0x5f0] ;  /* 0x0005f000942c7984 */ /* 0x000e620000000c00 */
[-C--:B------:R-:W-:Y:S01]  /*13c30*/  FFMA R89, R57, R81.reuse, R88 ;  /* 0x0000005139597223 */ /* 0x080fe20000000058 */
        /* <DEDUP_REMOVED lines=9> */
[----:B------:R-:W-:Y:S01]  /*13cd0*/  FFMA R80, R76, R80, R233 ;  /* 0x000000504c507223 */ /* 0x000fe200000000e9 */
[----:B------:R-:W-:Y:S01]  /*13ce0*/  FFMA R101, R69, R81, R94 ;  /* 0x0000005145657223 */ /* 0x000fe2000000005e */
[----:B------:R-:W-:Y:S01]  /*13cf0*/  FFMA R104, R59, R83, R104 ;  /* 0x000000533b687223 */ /* 0x000fe20000000068 */
        /* <DEDUP_REMOVED lines=74> */
[----:B------:R-:W-:-:S01]  /*141a0*/  FFMA R82, R79, R47, R46 ;  /* 0x0000002f4f527223 */ /* 0x000fc2000000002e */
[----:B------:R-:W-:Y:S01]  /*141b0*/  SEL R144, R144, RZ, !P1 ;  /* 0x000000ff90907207 */ /* 0x000fe20004800000 */
[----:B------:R-:W1:Y:S01]  /*141c0*/  LDS.128 R44, [R148+0x7f0] ;  /* 0x0007f000942c7984 */ /* 0x000e620000000c00 */
[----:B------:R-:W-:Y:S01]  /*141d0*/  IADD3 R116, P1, R0, UR6, RZ ;  /* 0x0000000600747c10 */ /* 0x000fe2000ff3e0ff */
[----:B------:R-:W-:Y:S01]  /*141e0*/  UIADD3 UR4, UR4, 0x1, URZ ;  /* 0x0000000104047890 */ /* 0x000fe2000fffe03f */
[----:B------:R-:W-:-:S02]  /*141f0*/  LEA R83, R144, R177, 0xf ;  /* 0x000000b190537211 */ /* 0x000fc400078e78ff */
[----:B------:R-:W-:Y:S01]  /*14200*/  IADD3.X R117, R3, UR7, RZ, P1, !PT ;  /* 0x0000000703757c10 */ /* 0x000fe20008ffe4ff */
[----:B------:R-:W-:Y:S06]  /*14210*/  BAR.SYNC 0x0 ;  /* 0x0000000000007b1d */ /* 0x000fec0000000000 */
[----:B------:R-:W-:Y:S01]  /*14220*/  IADD3 R84, P1, R4, UR6, RZ ;  /* 0x0000000604547c10 */ /* 0x000fe2000ff3e0ff */
[----:B------:R-:W-:Y:S01]  /*14230*/  @!PT LDS RZ, [RZ] ;  /* 0x00000000fffff984 */ /* 0x000fe20000000800 */
[----:B------:R-:W-:Y:S01]  /*14240*/  @!PT LDS RZ, [RZ] ;  /* 0x00000000fffff984 */ /* 0x000fe20000000800 */
[----:B------:R-:W-:Y:S01]  /*14250*/  @!PT LDS RZ, [RZ] ;  /* 0x00000000fffff984 */ /* 0x000fe20000000800 */
[----:B------:R2:W-:Y:S01]  /*14260*/  LDGSTS.E.BYPASS.128 [R83], [R116.64], P0 ;  /* 0x0000000074537fae */ /* 0x0005e20008101c4a */
[----:B------:R-:W-:Y:S01]  /*14270*/  IADD3 R118, P2, R2, UR6, RZ ;  /* 0x0000000602767c10 */ /* 0x000fe2000ff5e0ff */
[----:B------:R-:W-:Y:S01]  /*14280*/  UISETP.GE.AND UP0, UPT, UR4, 0x4, UPT ;  /* 0x000000040400788c */ /* 0x000fe2000bf06270 */
[----:B------:R-:W-:-:S02]  /*14290*/  IADD3.X R85, R7, UR7, RZ, P1, !PT ;  /* 0x0000000707557c10 */ /* 0x000fc40008ffe4ff */
[----:B------:R-:W-:Y:S01]  /*142a0*/  IADD3 R86, P1, R8, UR6, RZ ;  /* 0x0000000608567c10 */ /* 0x000fe2000ff3e0ff */
[----:B------:R-:W-:Y:S01]  /*142b0*/  USEL UR4, UR4, URZ, !UP0 ;  /* 0x0000003f04047287 */ /* 0x000fe2000c000000 */
[----:B------:R-:W-:Y:S02]  /*142c0*/  IADD3.X R119, R5, UR7, RZ, P2, !PT ;  /* 0x0000000705777c10 */ /* 0x000fe400097fe4ff */
[----:B------:R-:W-:Y:S01]  /*142d0*/  LEA R187, R144, R175, 0xf ;  /* 0x000000af90bb7211 */ /* 0x000fe200078e78ff */
[----:B------:R-:W-:Y:S01]  /*142e0*/  USHF.L.U32 UR5, UR4, 0xf, URZ ;  /* 0x0000000f04057899 */ /* 0x000fe2000800063f */
[----:B------:R-:W-:Y:S02]  /*142f0*/  IADD3.X R87, R11, UR7, RZ, P1, !PT ;  /* 0x000000070b577c10 */ /* 0x000fe40008ffe4ff */
[----:B--2---:R-:W-:Y:S01]  /*14300*/  IADD3 R116, P1, R10, UR6, RZ ;  /* 0x000000060a747c10 */ /* 0x004fe2000ff3e0ff */
[----:B------:R2:W-:Y:S01]  /*14310*/  LDGSTS.E.BYPASS.128 [R187], [R118.64], P0 ;  /* 0x0000000076bb7fae */ /* 0x0005e20008101c4a */
[----:B------:R-:W-:Y:S01]  /*14320*/  IADD3 R178, P2, R6, UR6, RZ ;  /* 0x0000000606b27c10 */ /* 0x000fe2000ff5e0ff */
[----:B------:R-:W-:Y:S01]  /*14330*/  UIADD3 UR8, UR5, 0x20000, URZ ;  /* 0x0002000005087890 */ /* 0x000fe2000fffe03f */
[----:B------:R-:W-:-:S02]  /*14340*/  LEA R191, R144, R173, 0xf ;  /* 0x000000ad90bf7211 */ /* 0x000fc400078e78ff */
[----:B------:R-:W-:Y:S02]  /*14350*/  IADD3.X R117, R13, UR7, RZ, P1, !PT ;  /* 0x000000070d757c10 */ /* 0x000fe40008ffe4ff */
[C---:B------:R-:W-:Y:S01]  /*14360*/  LEA R193, R144.reuse, R171, 0xf ;  /* 0x000000ab90c17211 */ /* 0x040fe200078e78ff */
[----:B------:R3:W-:Y:S01]  /*14370*/  LDGSTS.E.BYPASS.128 [R191], [R84.64], P0 ;  /* 0x0000000054bf7fae */ /* 0x0007e20008101c4a */
[----:B------:R-:W-:Y:S02]  /*14380*/  IADD3.X R179, R9, UR7, RZ, P2, !PT ;  /* 0x0000000709b37c10 */ /* 0x000fe400097fe4ff */
[----:B------:R-:W-:Y:S02]  /*14390*/  LEA R195, R144, R169, 0xf ;  /* 0x000000a990c37211 */ /* 0x000fe400078e78ff */
[----:B--2---:R-:W-:Y:S01]  /*143a0*/  IADD3 R118, P1, R14, UR6, RZ ;  /* 0x000000060e767c10 */ /* 0x004fe2000ff3e0ff */
[----:B------:R2:W-:Y:S01]  /*143b0*/  LDGSTS.E.BYPASS.128 [R193], [R178.64], P0 ;  /* 0x00000000b2c17fae */ /* 0x0005e20008101c4a */
[----:B------:R-:W-:Y:S01]  /*143c0*/  IADD3 R180, P2, R12, UR6, RZ ;  /* 0x000000060cb47c10 */ /* 0x000fe2000ff5e0ff */
[-C--:B-1----:R-:W-:Y:S01]  /*143d0*/  FFMA R48, R48, R44.reuse, R91 ;  /* 0x0000002c30307223 */ /* 0x082fe2000000005b */
[----:B------:R-:W-:Y:S01]  /*143e0*/  IADD3.X R119, R17, UR7, RZ, P1, !PT ;  /* 0x0000000711777c10 */ /* 0x000fe20008ffe4ff */
[----:B------:R1:W-:Y:S01]  /*143f0*/  LDGSTS.E.BYPASS.128 [R195], [R86.64], P0 ;  /* 0x0000000056c37fae */ /* 0x0003e20008101c4a */
[----:B------:R-:W-:Y:S01]  /*14400*/  LEA R197, R144, R167, 0xf ;  /* 0x000000a790c57211 */ /* 0x000fe200078e78ff */
[-C--:B------:R-:W-:Y:S01]  /*14410*/  FFMA R52, R52, R44.reuse, R95 ;  /* 0x0000002c34347223 */ /* 0x080fe2000000005f */
[----:B---3--:R-:W-:Y:S01]  /*14420*/  IADD3 R84, P1, R16, UR6, RZ ;  /* 0x0000000610547c10 */ /* 0x008fe2000ff3e0ff */
[-C--:B------:R-:W-:Y:S01]  /*14430*/  FFMA R56, R56, R44.reuse, R99 ;  /* 0x0000002c38387223 */ /* 0x080fe20000000063 */
[----:B------:R-:W-:Y:S01]  /*14440*/  LEA R199, R144, R165, 0xf ;  /* 0x000000a590c77211 */ /* 0x000fe200078e78ff */
[----:B------:R3:W-:Y:S01]  /*14450*/  LDGSTS.E.BYPASS.128 [R197], [R116.64], P0 ;  /* 0x0000000074c57fae */ /* 0x0007e20008101c4a */
[----:B------:R-:W-:Y:S01]  /*14460*/  IADD3.X R85, R19, UR7, RZ, P1, !PT ;  /* 0x0000000713557c10 */ /* 0x000fe20008ffe4ff */
[-C--:B------:R-:W-:Y:S01]  /*14470*/  FFMA R60, R60, R44.reuse, R103 ;  /* 0x0000002c3c3c7223 */ /* 0x080fe20000000067 */
[----:B------:R-:W-:Y:S01]  /*14480*/  IADD3.X R181, R15, UR7, RZ, P2, !PT ;  /* 0x000000070fb57c10 */ /* 0x000fe200097fe4ff */
[-C--:B------:R-:W-:Y:S01]  /*14490*/  FFMA R64, R64, R44.reuse, R107 ;  /* 0x0000002c40407223 */ /* 0x080fe2000000006b */
[----:B------:R-:W-:Y:S01]  /*144a0*/  LEA R201, R144, R163, 0xf ;  /* 0x000000a390c97211 */ /* 0x000fe200078e78ff */
[-C--:B------:R-:W-:Y:S01]  /*144b0*/  FFMA R68, R68, R44.reuse, R111 ;  /* 0x0000002c44447223 */ /* 0x080fe2000000006f */
[----:B-1----:R-:W-:Y:S01]  /*144c0*/  IADD3 R86, P1, R20, UR6, RZ ;  /* 0x0000000614567c10 */ /* 0x002fe2000ff3e0ff */
[----:B------:R1:W-:Y:S01]  /*144d0*/  LDGSTS.E.BYPASS.128 [R199], [R180.64], P0 ;  /* 0x00000000b4c77fae */ /* 0x0003e20008101c4a */
[----:B--2---:R-:W-:Y:S01]  /*144e0*/  IADD3 R178, P2, R18, UR6, RZ ;  /* 0x0000000612b27c10 */ /* 0x004fe2000ff5e0ff */
[-C--:B------:R-:W-:Y:S01]  /*144f0*/  FFMA R72, R72, R44.reuse, R115 ;  /* 0x0000002c48487223 */ /* 0x080fe20000000073 */
[----:B------:R-:W-:Y:S01]  /*14500*/  IADD3.X R87, R23, UR7, RZ, P1, !PT ;  /* 0x0000000717577c10 */ /* 0x000fe20008ffe4ff */
[----:B------:R2:W-:Y:S01]  /*14510*/  LDGSTS.E.BYPASS.128 [R201], [R118.64], P0 ;  /* 0x0000000076c97fae */ /* 0x0005e20008101c4a */
[----:B---3--:R-:W-:Y:S01]  /*14520*/  IADD3 R116, P1, R22, UR6, RZ ;  /* 0x0000000616747c10 */ /* 0x008fe2000ff3e0ff */
[----:B------:R-:W-:Y:S01]  /*14530*/  FFMA R44, R76, R44, R189 ;  /* 0x0000002c4c2c7223 */ /* 0x000fe200000000bd */
[C---:B------:R-:W-:Y:S01]  /*14540*/  LEA R203, R144.reuse, R161, 0xf ;  /* 0x000000a190cb7211 */ /* 0x040fe200078e78ff */
[----:B------:R-:W-:Y:S01]  /*14550*/  FFMA R49, R49, R45, R48 ;  /* 0x0000002d31317223 */ /* 0x000fe20000000030 */
[----:B------:R-:W-:Y:S01]  /*14560*/  LEA R205, R144, R159, 0xf ;  /* 0x0000009f90cd7211 */ /* 0x000fe200078e78ff */
[-C--:B------:R-:W-:Y:S01]  /*14570*/  FFMA R53, R53, R45.reuse, R52 ;  /* 0x0000002d35357223 */ /* 0x080fe20000000034 */
[----:B------:R-:W-:Y:S01]  /*14580*/  IADD3.X R179, R21, UR7, RZ, P2, !PT ;  /* 0x0000000715b37c10 */ /* 0x000fe200097fe4ff */
[----:B------:R3:W-:Y:S01]  /*14590*/  LDGSTS.E.BYPASS.128 [R203], [R84.64], P0 ;  /* 0x0000000054cb7fae */ /* 0x0007e20008101c4a */
[----:B------:R-:W-:Y:S01]  /*145a0*/  IADD3.X R117, R25, UR7, RZ, P1, !PT ;  /* 0x0000000719757c10 */ /* 0x000fe20008ffe4ff */
[-C--:B------:R-:W-:Y:S01]  /*145b0*/  FFMA R57, R57, R45.reuse, R56 ;  /* 0x0000002d39397223 */ /* 0x080fe20000000038 */
[----:B------:R-:W-:Y:S01]  /*145c0*/  IADD3 R182, P2, R24, UR6, RZ ;  /* 0x0000000618b67c10 */ /* 0x000fe2000ff5e0ff */
[----:B------:R4:W-:Y:S01]  /*145d0*/  LDGSTS.E.BYPASS.128 [R205], [R178.64], P0 ;  /* 0x00000000b2cd7fae */ /* 0x0009e20008101c4a */
[----:B--2---:R-:W-:Y:S01]  /*145e0*/  IADD3 R118, P1, R26, UR6, RZ ;  /* 0x000000061a767c10 */ /* 0x004fe2000ff3e0ff */
[----:B------:R-:W-:Y:S01]  /*145f0*/  FFMA R61, R61, R45, R60 ;  /* 0x0000002d3d3d7223 */ /* 0x000fe2000000003c */
[----:B------:R-:W-:Y:S01]  /*14600*/  LEA R207, R144, R157, 0xf ;  /* 0x0000009d90cf7211 */ /* 0x000fe200078e78ff */
[-C--:B------:R-:W-:Y:S01]  /*14610*/  FFMA R65, R65, R45.reuse, R64 ;  /* 0x0000002d41417223 */ /* 0x080fe20000000040 */
[----:B------:R-:W-:Y:S01]  /*14620*/  IADD3.X R119, R29, UR7, RZ, P1, !PT ;  /* 0x000000071d777c10 */ /* 0x000fe20008ffe4ff */
[-C--:B------:R-:W-:Y:S01]  /*14630*/  FFMA R69, R69, R45.reuse, R68 ;  /* 0x0000002d45457223 */ /* 0x080fe20000000044 */
[----:B------:R-:W-:Y:S01]  /*14640*/  IADD3.X R183, R27, UR7, RZ, P2, !PT ;  /* 0x000000071bb77c10 */ /* 0x000fe200097fe4ff */
[----:B------:R2:W-:Y:S01]  /*14650*/  LDGSTS.E.BYPASS.128 [R207], [R86.64], P0 ;  /* 0x0000000056cf7fae */ /* 0x0005e20008101c4a */
[----:B-1----:R-:W-:Y:S01]  /*14660*/  IADD3 R180, P2, R30, UR6, RZ ;  /* 0x000000061eb47c10 */ /* 0x002fe2000ff5e0ff */
[----:B------:R-:W-:Y:S01]  /*14670*/  FFMA R73, R73, R45, R72 ;  /* 0x0000002d49497223 */ /* 0x000fe20000000048 */
[----:B------:R-:W-:Y:S01]  /*14680*/  LEA R209, R144, R155, 0xf ;  /* 0x0000009b90d17211 */ /* 0x000fe200078e78ff */
[----:B------:R-:W-:Y:S01]  /*14690*/  FFMA R45, R77, R45, R44 ;  /* 0x0000002d4d2d7223 */ /* 0x000fe2000000002c */
[----:B----4-:R-:W-:Y:S01]  /*146a0*/  IADD3 R178, P1, R28, UR6, RZ ;  /* 0x000000061cb27c10 */ /* 0x010fe2000ff3e0ff */
[-C--:B------:R-:W-:Y:S01]  /*146b0*/  FFMA R50, R50, R46.reuse, R49 ;  /* 0x0000002e32327223 */ /* 0x080fe20000000031 */
[----:B------:R-:W-:Y:S01]  /*146c0*/  LEA R211, R144, R153, 0xf ;  /* 0x0000009990d37211 */ /* 0x000fe200078e78ff */
[----:B------:R1:W-:Y:S01]  /*146d0*/  LDGSTS.E.BYPASS.128 [R209], [R116.64], P0 ;  /* 0x0000000074d17fae */ /* 0x0003e20008101c4a */
[----:B------:R-:W-:Y:S01]  /*146e0*/  IADD3.X R179, R31, UR7, RZ, P1, !PT ;  /* 0x000000071fb37c10 */ /* 0x000fe20008ffe4ff */
[-C--:B------:R-:W-:Y:S01]  /*146f0*/  FFMA R54, R54, R46.reuse, R53 ;  /* 0x0000002e36367223 */ /* 0x080fe20000000035 */
[----:B---3--:R-:W-:Y:S01]  /*14700*/  IADD3 R84, P1, R32, UR6, RZ ;  /* 0x0000000620547c10 */ /* 0x008fe2000ff3e0ff */
[----:B------:R3:W-:Y:S01]  /*14710*/  LDGSTS.E.BYPASS.128 [R211], [R182.64], P0 ;  /* 0x00000000b6d37fae */ /* 0x0007e20008101c4a */
[----:B------:R-:W-:Y:S01]  /*14720*/  LEA R213, R144, R151, 0xf ;  /* 0x0000009790d57211 */ /* 0x000fe200078e78ff */
[-C--:B------:R-:W-:Y:S01]  /*14730*/  FFMA R58, R58, R46.reuse, R57 ;  /* 0x0000002e3a3a7223 */ /* 0x080fe20000000039 */
[----:B------:R-:W-:Y:S01]  /*14740*/  IADD3.X R181, R33, UR7, RZ, P2, !PT ;  /* 0x0000000721b57c10 */ /* 0x000fe200097fe4ff */
[-C--:B------:R-:W-:Y:S01]  /*14750*/  FFMA R62, R62, R46.reuse, R61 ;  /* 0x0000002e3e3e7223 */ /* 0x080fe2000000003d */
[----:B--2---:R-:W-:Y:S01]  /*14760*/  IADD3 R86, P2, R34, UR6, RZ ;  /* 0x0000000622567c10 */ /* 0x004fe2000ff5e0ff */
[----:B------:R2:W-:Y:S01]  /*14770*/  LDGSTS.E.BYPASS.128 [R213], [R118.64], P0 ;  /* 0x0000000076d57fae */ /* 0x0005e20008101c4a */
[----:B------:R-:W-:Y:S01]  /*14780*/  LEA R215, R144, R149, 0xf ;  /* 0x0000009590d77211 */ /* 0x000fe200078e78ff */
[-C--:B------:R-:W-:Y:S01]  /*14790*/  FFMA R66, R66, R46.reuse, R65 ;  /* 0x0000002e42427223 */ /* 0x080fe20000000041 */
[----:B------:R-:W-:Y:S01]  /*147a0*/  IADD3.X R85, R35, UR7, RZ, P1, !PT ;  /* 0x0000000723557c10 */ /* 0x000fe20008ffe4ff */
[-C--:B------:R-:W-:Y:S01]  /*147b0*/  FFMA R70, R70, R46.reuse, R69 ;  /* 0x0000002e46467223 */ /* 0x080fe20000000045 */
[----:B-1----:R-:W-:Y:S01]  /*147c0*/  IADD3 R116, P1, R36, UR6, RZ ;  /* 0x0000000624747c10 */ /* 0x002fe2000ff3e0ff */
[----:B------:R1:W-:Y:S01]  /*147d0*/  LDGSTS.E.BYPASS.128 [R215], [R178.64], P0 ;  /* 0x00000000b2d77fae */ /* 0x0003e20008101c4a */
[----:B------:R-:W-:Y:S01]  /*147e0*/  LEA R217, R144, R147, 0xf ;  /* 0x0000009390d97211 */ /* 0x000fe200078e78ff */
[-C--:B------:R-:W-:Y:S01]  /*147f0*/  FFMA R74, R74, R46.reuse, R73 ;  /* 0x0000002e4a4a7223 */ /* 0x080fe20000000049 */
[----:B------:R-:W-:Y:S01]  /*14800*/  IADD3.X R87, R37, UR7, RZ, P2, !PT ;  /* 0x0000000725577c10 */ /* 0x000fe200097fe4ff */
[----:B------:R-:W-:Y:S01]  /*14810*/  FFMA R46, R78, R46, R45 ;  /* 0x0000002e4e2e7223 */ /* 0x000fe2000000002d */
[----:B------:R-:W-:Y:S01]  /*14820*/  IADD3.X R117, R39, UR7, RZ, P1, !PT ;  /* 0x0000000727757c10 */ /* 0x000fe20008ffe4ff */
[----:B------:R4:W-:Y:S01]  /*14830*/  LDGSTS.E.BYPASS.128 [R217], [R180.64], P0 ;  /* 0x00000000b4d97fae */ /* 0x0009e20008101c4a */
[----:B--2---:R-:W-:Y:S01]  /*14840*/  IADD3 R118, P2, R38, UR6, RZ ;  /* 0x0000000626767c10 */ /* 0x004fe2000ff5e0ff */
[-C--:B------:R-:W-:Y:S01]  /*14850*/  FFMA R115, R51, R47.reuse, R50 ;  /* 0x0000002f33737223 */ /* 0x080fe20000000032 */
[----:B------:R-:W-:Y:S01]  /*14860*/  IADD3 R143, R143, 0x80, RZ ;  /* 0x000000808f8f7810 */ /* 0x000fe20007ffe0ff */
[----:B------:R-:W0:Y:S01]  /*14870*/  LDGDEPBAR ;  /* 0x00000000000079af */ /* 0x000e220000000000 */
[----:B------:R-:W-:Y:S01]  /*14880*/  IADD3.X R119, R41, UR7, RZ, P2, !PT ;  /* 0x0000000729777c10 */ /* 0x000fe200097fe4ff */
[-C--:B------:R-:W-:Y:S01]  /*14890*/  FFMA R111, R55, R47.reuse, R54 ;  /* 0x0000002f376f7223 */ /* 0x080fe20000000036 */
[----:B-1----:R-:W-:Y:S01]  /*148a0*/  IADD3 R178, P1, R40, UR6, RZ ;  /* 0x0000000628b27c10 */ /* 0x002fe2000ff3e0ff */
[----:B------:R1:W-:Y:S01]  /*148b0*/  LDGSTS.E.BYPASS.128 [R83+0x20000], [R84.64], P0 ;  /* 0x2000000054537fae */ /* 0x0003e20008101c4a */
[-C--:B------:R-:W-:Y:S01]  /*148c0*/  FFMA R107, R59, R47.reuse, R58 ;  /* 0x0000002f3b6b7223 */ /* 0x080fe2000000003a */
[-C--:B------:R-:W-:Y:S01]  /*148d0*/  FFMA R103, R63, R47.reuse, R62 ;  /* 0x0000002f3f677223 */ /* 0x080fe2000000003e */
[----:B------:R-:W-:Y:S01]  /*148e0*/  IADD3.X R179, R43, UR7, RZ, P1, !PT ;  /* 0x000000072bb37c10 */ /* 0x000fe20008ffe4ff */
[----:B------:R2:W-:Y:S01]  /*148f0*/  LDGSTS.E.BYPASS.128 [R187+0x20000], [R86.64], P0 ;  /* 0x2000000056bb7fae */ /* 0x0005e20008101c4a */
[----:B----4-:R-:W-:Y:S01]  /*14900*/  IADD3 R180, P2, R42, UR6, RZ ;  /* 0x000000062ab47c10 */ /* 0x010fe2000ff5e0ff */
[-C--:B------:R-:W-:Y:S01]  /*14910*/  FFMA R99, R67, R47.reuse, R66 ;  /* 0x0000002f43637223 */ /* 0x080fe20000000042 */
[----:B---3--:R-:W-:Y:S01]  /*14920*/  IADD3 R182, P1, R120, UR6, RZ ;  /* 0x0000000678b67c10 */ /* 0x008fe2000ff3e0ff */
[----:B------:R3:W-:Y:S01]  /*14930*/  LDGSTS.E.BYPASS.128 [R191+0x20000], [R116.64], P0 ;  /* 0x2000000074bf7fae */ /* 0x0007e20008101c4a */
[----:B------:R-:W-:Y:S01]  /*14940*/  IADD3.X R181, R121, UR7, RZ, P2, !PT ;  /* 0x0000000779b57c10 */ /* 0x000fe200097fe4ff */
[-C--:B------:R-:W-:Y:S01]  /*14950*/  FFMA R95, R71, R47.reuse, R70 ;  /* 0x0000002f475f7223 */ /* 0x080fe20000000046 */
[----:B------:R-:W-:Y:S01]  /*14960*/  IADD3 R184, P2, R124, UR6, RZ ;  /* 0x000000067cb87c10 */ /* 0x000fe2000ff5e0ff */
[----:B------:R4:W-:Y:S01]  /*14970*/  LDGSTS.E.BYPASS.128 [R193+0x20000], [R118.64], P0 ;  /* 0x2000000076c17fae */ /* 0x0009e20008101c4a */
[----:B------:R-:W-:Y:S01]  /*14980*/  IADD3.X R183, R122, UR7, RZ, P1, !PT ;  /* 0x000000077ab77c10 */ /* 0x000fe20008ffe4ff */
[-C--:B------:R-:W-:Y:S01]  /*14990*/  FFMA R91, R75, R47.reuse, R74 ;  /* 0x0000002f4b5b7223 */ /* 0x080fe2000000004a */
[----:B------:R-:W-:Y:S01]  /*149a0*/  IADD3 R186, P1, R126, UR6, RZ ;  /* 0x000000067eba7c10 */ /* 0x000fe2000ff3e0ff */
[----:B------:R4:W-:Y:S01]  /*149b0*/  LDGSTS.E.BYPASS.128 [R195+0x20000], [R178.64], P0 ;  /* 0x20000000b2c37fae */ /* 0x0009e20008101c4a */
[----:B------:R-:W-:Y:S01]  /*149c0*/  IADD3.X R185, R123, UR7, RZ, P2, !PT ;  /* 0x000000077bb97c10 */ /* 0x000fe200097fe4ff */
[----:B-1----:R-:W-:Y:S01]  /*149d0*/  FFMA R83, R79, R47, R46 ;  /* 0x0000002f4f537223 */ /* 0x002fe2000000002e */
[----:B--2---:R-:W-:Y:S01]  /*149e0*/  IADD3.X R187, R125, UR7, RZ, P1, !PT ;  /* 0x000000077dbb7c10 */ /* 0x004fe20008ffe4ff */
[----:B------:R1:W-:Y:S01]  /*149f0*/  LDGSTS.E.BYPASS.128 [R197+0x20000], [R180.64], P0 ;  /* 0x20000000b4c57fae */ /* 0x0003e20008101c4a */
[----:B---3--:R-:W-:-:S02]  /*14a00*/  IADD3 R116, P2, R128, UR6, RZ ;  /* 0x0000000680747c10 */ /* 0x008fc4000ff5e0ff */
[----:B----4-:R-:W-:Y:S01]  /*14a10*/  IADD3 R118, P1, R130, UR6, RZ ;  /* 0x0000000682767c10 */ /* 0x010fe2000ff3e0ff */
[----:B------:R2:W-:Y:S01]  /*14a20*/  LDGSTS.E.BYPASS.128 [R199+0x20000], [R182.64], P0 ;  /* 0x20000000b6c77fae */ /* 0x0005e20008101c4a */
[----:B------:R-:W-:Y:S02]  /*14a30*/  IADD3.X R117, R127, UR7, RZ, P2, !PT ;  /* 0x000000077f757c10 */ /* 0x000fe400097fe4ff */
[----:B------:R-:W-:Y:S01]  /*14a40*/  IADD3 R84, P2, R132, UR6, RZ ;  /* 0x0000000684547c10 */ /* 0x000fe2000ff5e0ff */
[----:B------:R3:W-:Y:S01]  /*14a50*/  LDGSTS.E.BYPASS.128 [R201+0x20000], [R184.64], P0 ;  /* 0x20000000b8c97fae */ /* 0x0007e20008101c4a */
[----:B------:R-:W-:Y:S02]  /*14a60*/  IADD3.X R119, R129, UR7, RZ, P1, !PT ;  /* 0x0000000781777c10 */ /* 0x000fe40008ffe4ff */
[----:B------:R-:W-:Y:S01]  /*14a70*/  IADD3 R86, P1, R134, UR6, RZ ;  /* 0x0000000686567c10 */ /* 0x000fe2000ff3e0ff */
[----:B------:R3:W-:Y:S01]  /*14a80*/  LDGSTS.E.BYPASS.128 [R203+0x20000], [R186.64], P0 ;  /* 0x20000000bacb7fae */ /* 0x0007e20008101c4a */
[----:B------:R-:W-:-:S02]  /*14a90*/  IADD3.X R85, R131, UR7, RZ, P2, !PT ;  /* 0x0000000783557c10 */ /* 0x000fc400097fe4ff */
[----:B------:R-:W-:Y:S01]  /*14aa0*/  IADD3 R178, P2, R136, UR6, RZ ;  /* 0x0000000688b27c10 */ /* 0x000fe2000ff5e0ff */
[----:B------:R3:W-:Y:S01]  /*14ab0*/  LDGSTS.E.BYPASS.128 [R205+0x20000], [R116.64], P0 ;  /* 0x2000000074cd7fae */ /* 0x0007e20008101c4a */
[----:B-1----:R-:W-:Y:S02]  /*14ac0*/  IADD3 R180, P3, R138, UR6, RZ ;  /* 0x000000068ab47c10 */ /* 0x002fe4000ff7e0ff */
[----:B------:R-:W-:Y:S01]  /*14ad0*/  IADD3.X R87, R133, UR7, RZ, P1, !PT ;  /* 0x0000000785577c10 */ /* 0x000fe20008ffe4ff */
[----:B------:R3:W-:Y:S01]  /*14ae0*/  LDGSTS.E.BYPASS.128 [R207+0x20000], [R118.64], P0 ;  /* 0x2000000076cf7fae */ /* 0x0007e20008101c4a */
[----:B--2---:R-:W-:Y:S01]  /*14af0*/  IADD3 R182, P1, R140, UR6, RZ ;  /* 0x000000068cb67c10 */ /* 0x004fe2000ff3e0ff */
[----:B------:R-:W-:Y:S01]  /*14b00*/  UIADD3 UR6, UP0, UR6, 0x200, URZ ;  /* 0x0000020006067890 */ /* 0x000fe2000ff1e03f */
[----:B------:R-:W-:Y:S01]  /*14b10*/  IADD3.X R179, R135, UR7, RZ, P2, !PT ;  /* 0x0000000787b37c10 */ /* 0x000fe200097fe4ff */
[----:B------:R3:W-:Y:S01]  /*14b20*/  LDGSTS.E.BYPASS.128 [R209+0x20000], [R84.64], P0 ;  /* 0x2000000054d17fae */ /* 0x0007e20008101c4a */
[----:B------:R-:W-:-:S02]  /*14b30*/  IADD3.X R181, R137, UR7, RZ, P3, !PT ;  /* 0x0000000789b57c10 */ /* 0x000fc40009ffe4ff */
[----:B------:R-:W-:Y:S01]  /*14b40*/  IADD3.X R183, R139, UR7, RZ, P1, !PT ;  /* 0x000000078bb77c10 */ /* 0x000fe20008ffe4ff */
[----:B------:R3:W-:Y:S01]  /*14b50*/  LDGSTS.E.BYPASS.128 [R211+0x20000], [R86.64], P0 ;  /* 0x2000000056d37fae */ /* 0x0007e20008101c4a */
[----:B------:R-:W-:-:S03]  /*14b60*/  UIADD3.X UR7, URZ, UR7, URZ, UP0, !UPT ;  /* 0x000000073f077290 */ /* 0x000fc600087fe43f */
[----:B------:R3:W-:Y:S04]  /*14b70*/  LDGSTS.E.BYPASS.128 [R213+0x20000], [R178.64], P0 ;  /* 0x20000000b2d57fae */ /* 0x0007e80008101c4a */
[----:B------:R3:W-:Y:S04]  /*14b80*/  LDGSTS.E.BYPASS.128 [R215+0x20000], [R180.64], P0 ;  /* 0x20000000b4d77fae */ /* 0x0007e80008101c4a */
[----:B------:R3:W-:Y:S01]  /*14b90*/  LDGSTS.E.BYPASS.128 [R217+0x20000], [R182.64], P0 ;  /* 0x20000000b6d97fae */ /* 0x0007e20008101c4a */
[----:B------:R-:W-:-:S03]  /*14ba0*/  ISETP.GE.U32.AND P0, PT, R143, 0x1b8, PT ;  /* 0x000001b88f00780c */ /* 0x000fc60003f06070 */
[----:B------:R-:W0:Y:S01]  /*14bb0*/  LDGDEPBAR ;  /* 0x00000000000079af */ /* 0x000e220000000000 */
[----:B------:R-:W-:-:S04]  /*14bc0*/  DEPBAR.LE SB0, 0x6 ;  /* 0x000081800000791a */ /* 0x000fc80000000000 */
[----:B------:R-:W-:Y:S06]  /*14bd0*/  BAR.SYNC 0x0 ;  /* 0x0000000000007b1d */ /* 0x000fec0000000000 */
[----:B---3--:R-:W-:Y:S01]  /*14be0*/  @P0 CALL.REL.NOINC `(.L_x_0) ;  /* 0x0000001000000944 */ /* 0x008fe20003c00000 */
[----:B------:R-:W-:Y:S05]  /*14bf0*/  BRA `(.L_x_1) ;  /* 0xfffedf0000007947 */ /* 0x000fea000383ffff */
.L_x_0:
[----:B------:R-:W1:Y:S01]  /*14c00*/  S2R R0, SR_TID.X ;  /* 0x0000000000007919 */ /* 0x000e620000002100 */
[----:B------:R-:W-:-:S04]  /*14c10*/  DEPBAR.LE SB0, 0x0 ;  /* 0x000080000000791a */ /* 0x000fc80000000000 */
[----:B------:R-:W-:Y:S02]  /*14c20*/  MOV R45, 0x4 ;  /* 0x00000004002d7802 */ /* 0x000fe40000000f00 */
[C---:B------:R-:W-:Y:S02]  /*14c30*/  LOP3.LUT R6, R142.reuse, 0x18, RZ, 0xfc, !PT ;  /* 0x000000188e067812 */ /* 0x040fe400078efcff */
[C---:B------:R-:W-:Y:S02]  /*14c40*/  LOP3.LUT R7, R142.reuse, 0x20, RZ, 0xfc, !PT ;  /* 0x000000208e077812 */ /* 0x040fe400078efcff */
[C---:B------:R-:W-:Y:S02]  /*14c50*/  LOP3.LUT R8, R142.reuse, 0x28, RZ, 0xfc, !PT ;  /* 0x000000288e087812 */ /* 0x040fe400078efcff */
[----:B------:R-:W-:Y:S02]  /*14c60*/  LOP3.LUT R9, R142, 0x30, RZ, 0xfc, !PT ;  /* 0x000000308e097812 */ /* 0x000fe400078efcff */
[----:B-1----:R-:W-:-:S02]  /*14c70*/  SHF.R.U32.HI R3, RZ, 0x4, R0 ;  /* 0x00000004ff037819 */ /* 0x002fc40000011600 */
[----:B------:R-:W-:Y:S02]  /*14c80*/  SHF.L.U32 R0, R0, 0x2, RZ ;  /* 0x0000000200007819 */ /* 0x000fe400000006ff */
[----:B------:R-:W-:Y:S02]  /*14c90*/  SGXT.U32 R3, R3, 0x3 ;  /* 0x000000030303781a */ /* 0x000fe40000000000 */
[----:B------:R-:W-:-:S03]  /*14ca0*/  LOP3.LUT R141, R141, 0x3c, R0, 0xf8, !PT ;  /* 0x0000003c8d8d7812 */ /* 0x000fc600078ef800 */
[----:B------:R-:W-:Y:S01]  /*14cb0*/  IMAD R146, R3, 0x110, R146 ;  /* 0x0000011003927824 */ /* 0x000fe200078e0292 */
[----:B------:R-:W-:Y:S06]  /*14cc0*/  BAR.SYNC 0x0 ;  /* 0x0000000000007b1d */ /* 0x000fec0000000000 */
[----:B------:R-:W-:Y:S01]  /*14cd0*/  SHF.L.U32 R0, R146, 0x2, RZ ;  /* 0x0000000292007819 */ /* 0x000fe200000006ff */
[----:B------:R-:W-:Y:S01]  /*14ce0*/  STS.128 [R146.X4], R112 ;  /* 0x0000007092007388 */ /* 0x000fe20000004c00 */
[----:B------:R-:W-:Y:S02]  /*14cf0*/  ISETP.GE.AND P0, PT, R141, 0x100, PT ;  /* 0x000001008d00780c */ /* 0x000fe40003f06270 */
[C---:B------:R-:W-:Y:S01]  /*14d00*/  LEA R2, R142.reuse, R141, 0x8 ;  /* 0x0000008d8e027211 */ /* 0x040fe200078e40ff */
[----:B------:R-:W-:Y:S01]  /*14d10*/  IMAD R12, R3, -0x330, R0 ;  /* 0xfffffcd0030c7824 */ /* 0x000fe200078e0200 */
[----:B------:R-:W-:Y:S01]  /*14d20*/  STS.128 [R146.X4+0x110], R108 ;  /* 0x0001106c92007388 */ /* 0x000fe20000004c00 */
[----:B------:R-:W-:-:S02]  /*14d30*/  LOP3.LUT R0, R142, 0x8, RZ, 0xfc, !PT ;  /* 0x000000088e007812 */ /* 0x000fc400078efcff */
[----:B------:R-:W-:Y:S01]  /*14d40*/  ISETP.LT.AND P1, PT, R142, c[0x0][0x178], !P0 ;  /* 0x00005e008e007a0c */ /* 0x000fe20004721270 */
[----:B------:R-:W-:Y:S01]  /*14d50*/  STS.128 [R146.X4+0x220], R104 ;  /* 0x0002206892007388 */ /* 0x000fe20000004c00 */
[----:B------:R-:W-:Y:S01]  /*14d60*/  ISETP.LT.AND P2, PT, R0, c[0x0][0x178], !P0 ;  /* 0x00005e0000007a0c */ /* 0x000fe20004741270 */
[----:B------:R-:W-:Y:S01]  /*14d70*/  IMAD.WIDE R2, R2, R45, c[0x0][0x170] ;  /* 0x00005c0002027625 */ /* 0x000fe200078e022d */
[----:B------:R-:W-:Y:S01]  /*14d80*/  LEA R4, R0, R141, 0x8 ;  /* 0x0000008d00047211 */ /* 0x000fe200078e40ff */
[----:B------:R-:W-:Y:S01]  /*14d90*/  STS.128 [R146.X4+0x330], R100 ;  /* 0x0003306492007388 */ /* 0x000fe20000004c00 */
[C---:B------:R-:W-:Y:S02]  /*14da0*/  LOP3.LUT R0, R142.reuse, 0x10, RZ, 0xfc, !PT ;  /* 0x000000108e007812 */ /* 0x040fe400078efcff */
[----:B------:R-:W-:Y:S01]  /*14db0*/  LOP3.LUT R142, R142, 0x38, RZ, 0xfc, !PT ;  /* 0x000000388e8e7812 */ /* 0x000fe200078efcff */
[----:B------:R-:W-:Y:S06]  /*14dc0*/  BAR.SYNC 0x0 ;  /* 0x0000000000007b1d */ /* 0x000fec0000000000 */
[----:B------:R-:W1:Y:S01]  /*14dd0*/  LDS.128 R16, [R12] ;  /* 0x000000000c107984 */ /* 0x000e620000000c00 */
[----:B------:R-:W-:Y:S01]  /*14de0*/  IMAD.WIDE R4, R4, R45, c[0x0][0x170] ;  /* 0x00005c0004047625 */ /* 0x000fe200078e022d */
[----:B------:R-:W-:-:S02]  /*14df0*/  ISETP.LT.AND P3, PT, R7, c[0x0][0x178], !P0 ;  /* 0x00005e0007007a0c */ /* 0x000fc40004761270 */
[----:B------:R-:W2:Y:S01]  /*14e00*/  LDS.128 R20, [R12+0x880] ;  /* 0x000880000c147984 */ /* 0x000ea20000000c00 */
[C---:B------:R-:W-:Y:S02]  /*14e10*/  ISETP.LT.AND P4, PT, R8.reuse, c[0x0][0x178], !P0 ;  /* 0x00005e0008007a0c */ /* 0x040fe40004781270 */
[----:B------:R-:W-:Y:S01]  /*14e20*/  ISETP.LT.AND P5, PT, R9, c[0x0][0x178], !P0 ;  /* 0x00005e0009007a0c */ /* 0x000fe200047a1270 */
[----:B------:R-:W3:Y:S01]  /*14e30*/  LDS.128 R24, [R12+0x1100] ;  /* 0x001100000c187984 */ /* 0x000ee20000000c00 */
[-C--:B------:R-:W-:Y:S02]  /*14e40*/  LEA R7, R7, R141.reuse, 0x8 ;  /* 0x0000008d07077211 */ /* 0x080fe400078e40ff */
[-C--:B------:R-:W-:Y:S01]  /*14e50*/  LEA R8, R8, R141.reuse, 0x8 ;  /* 0x0000008d08087211 */ /* 0x080fe200078e40ff */
[----:B------:R-:W4:Y:S01]  /*14e60*/  LDS.128 R28, [R12+0x1980] ;  /* 0x001980000c1c7984 */ /* 0x000f220000000c00 */
[----:B------:R-:W-:-:S03]  /*14e70*/  LEA R10, R9, R141, 0x8 ;  /* 0x0000008d090a7211 */ /* 0x000fc600078e40ff */
[----:B------:R-:W-:Y:S06]  /*14e80*/  BAR.SYNC 0x0 ;  /* 0x0000000000007b1d */ /* 0x000fec0000000000 */
[----:B------:R-:W-:Y:S01]  /*14e90*/  STS.128 [R146.X4], R96 ;  /* 0x0000006092007388 */ /* 0x000fe20000004c00 */
[----:B------:R-:W-:-:S03]  /*14ea0*/  IMAD.WIDE R8, R8, R45, c[0x0][0x170] ;  /* 0x00005c0008087625 */ /* 0x000fc600078e022d */
[----:B------:R-:W-:Y:S01]  /*14eb0*/  STS.128 [R146.X4+0x110], R92 ;  /* 0x0001105c92007388 */ /* 0x000fe20000004c00 */
[----:B------:R-:W-:-:S03]  /*14ec0*/  IMAD.WIDE R10, R10, R45, c[0x0][0x170] ;  /* 0x00005c000a0a7625 */ /* 0x000fc600078e022d */
[----:B------:R-:W-:Y:S04]  /*14ed0*/  STS.128 [R146.X4+0x220], R88 ;  /* 0x0002205892007388 */ /* 0x000fe80000004c00 */
[----:B------:R-:W-:Y:S04]  /*14ee0*/  STS.128 [R146.X4+0x330], R80 ;  /* 0x0003305092007388 */ /* 0x000fe80000004c00 */
[----:B------:R-:W-:Y:S06]  /*14ef0*/  BAR.SYNC 0x0 ;  /* 0x0000000000007b1d */ /* 0x000fec0000000000 */
[----:B------:R-:W4:Y:S04]  /*14f00*/  LDS.128 R32, [R12] ;  /* 0x000000000c207984 */ /* 0x000f280000000c00 */
[----:B------:R-:W4:Y:S04]  /*14f10*/  LDS.128 R36, [R12+0x880] ;  /* 0x000880000c247984 */ /* 0x000f280000000c00 */
[----:B------:R-:W4:Y:S04]  /*14f20*/  LDS.128 R40, [R12+0x1100] ;  /* 0x001100000c287984 */ /* 0x000f280000000c00 */
[----:B-1----:R1:W-:Y:S01]  /*14f30*/  @P1 STG.E.128 [R2.64], R16 ;  /* 0x0000001002001986 */ /* 0x0023e2000c101d0a */
[----:B------:R-:W-:-:S02]  /*14f40*/  ISETP.LT.AND P1, PT, R0, c[0x0][0x178], !P0 ;  /* 0x00005e0000007a0c */ /* 0x000fc40004721270 */
[-C--:B------:R-:W-:Y:S01]  /*14f50*/  LEA R0, R0, R141.reuse, 0x8 ;  /* 0x0000008d00007211 */ /* 0x080fe200078e40ff */
[----:B--2---:R2:W-:Y:S01]  /*14f60*/  @P2 STG.E.128 [R4.64], R20 ;  /* 0x0000001404002986 */ /* 0x0045e2000c101d0a */
[C---:B------:R-:W-:Y:S02]  /*14f70*/  ISETP.LT.AND P2, PT, R6.reuse, c[0x0][0x178], !P0 ;  /* 0x00005e0006007a0c */ /* 0x040fe40004741270 */
[----:B------:R-:W-:Y:S02]  /*14f80*/  LEA R6, R6, R141, 0x8 ;  /* 0x0000008d06067211 */ /* 0x000fe400078e40ff */
[----:B------:R-:W-:Y:S01]  /*14f90*/  ISETP.LT.AND P0, PT, R142, c[0x0][0x178], !P0 ;  /* 0x00005e008e007a0c */ /* 0x000fe20004701270 */
[----:B-1----:R-:W-:-:S04]  /*14fa0*/  IMAD.WIDE R2, R0, R45, c[0x0][0x170] ;  /* 0x00005c0000027625 */ /* 0x002fc800078e022d */
[-C--:B--2---:R-:W-:Y:S01]  /*14fb0*/  IMAD.WIDE R4, R6, R45.reuse, c[0x0][0x170] ;  /* 0x00005c0006047625 */ /* 0x084fe200078e022d */
[----:B---3--:R1:W-:Y:S03]  /*14fc0*/  @P1 STG.E.128 [R2.64], R24 ;  /* 0x0000001802001986 */ /* 0x0083e6000c101d0a */
[----:B------:R-:W-:Y:S01]  /*14fd0*/  IMAD.WIDE R6, R7, R45, c[0x0][0x170] ;  /* 0x00005c0007067625 */ /* 0x000fe200078e022d */
[----:B----4-:R1:W-:Y:S04]  /*14fe0*/  @P2 STG.E.128 [R4.64], R28 ;  /* 0x0000001c04002986 */ /* 0x0103e8000c101d0a */
[----:B------:R1:W-:Y:S04]  /*14ff0*/  @P3 STG.E.128 [R6.64], R32 ;  /* 0x0000002006003986 */ /* 0x0003e8000c101d0a */
[----:B------:R1:W-:Y:S04]  /*15000*/  @P4 STG.E.128 [R8.64], R36 ;  /* 0x0000002408004986 */ /* 0x0003e8000c101d0a */
[----:B------:R1:W-:Y:S01]  /*15010*/  @P5 STG.E.128 [R10.64], R40 ;  /* 0x000000280a005986 */ /* 0x0003e2000c101d0a */
[----:B------:R-:W-:Y:S05]  /*15020*/  @!P0 EXIT ;  /* 0x000000000000894d */ /* 0x000fea0003800000 */
[----:B------:R-:W2:Y:S01]  /*15030*/  LDS.128 R12, [R12+0x1980] ;  /* 0x001980000c0c7984 */ /* 0x000ea20000000c00 */
[----:B-1----:R-:W-:-:S05]  /*15040*/  LEA R2, R142, R141, 0x8 ;  /* 0x0000008d8e027211 */ /* 0x002fca00078e40ff */
[----:B------:R-:W-:-:S05]  /*15050*/  IMAD.WIDE R2, R2, R45, c[0x0][0x170] ;  /* 0x00005c0002027625 */ /* 0x000fca00078e022d */
[----:B--2---:R-:W-:Y:S01]  /*15060*/  STG.E.128 [R2.64], R12 ;  /* 0x0000000c02007986 */ /* 0x004fe2000c101d0a */
[----:B------:R-:W-:Y:S05]  /*15070*/  EXIT ;  /* 0x000000000000794d */ /* 0x000fea0003800000 */
.L_x_2:
[----:B------:R-:W-:-:S00]  /*15080*/  BRA `(.L_x_2) ;  /* 0xfffffff000007947 */ /* 0x000fc0000383ffff */
[----:B------:R-:W-:-:S00]  /*15090*/  NOP ;  /* 0x0000000000007918 */ /* 0x000fc00000000000 */
        /* <DEDUP_REMOVED lines=14> */
.L_x_3:


//--------------------- .nv.shared.triton_mm      --------------------------
	.section	.nv.shared.triton_mm,"aw",@nobits
	.align	16
